//
// Generated by NVIDIA NVVM Compiler
//
// Compiler Build ID: CL-36424714
// Cuda compilation tools, release 13.0, V13.0.88
// Based on NVVM 20.0.0
//

.version 9.0
.target sm_100
.address_size 64

	// .globl	_Z14softmax_kernelPKfPfi

.visible .entry _Z14softmax_kernelPKfPfi(
	.param .u64 .ptr .align 1 _Z14softmax_kernelPKfPfi_param_0,
	.param .u64 .ptr .align 1 _Z14softmax_kernelPKfPfi_param_1,
	.param .u32 _Z14softmax_kernelPKfPfi_param_2
)
{
	.reg .pred 	%p<20>;
	.reg .b32 	%r<76>;
	.reg .b32 	%f<308>;
	.reg .b64 	%rd<31>;

	ld.param.u64 	%rd12, [_Z14softmax_kernelPKfPfi_param_0];
	ld.param.u64 	%rd11, [_Z14softmax_kernelPKfPfi_param_1];
	ld.param.u32 	%r28, [_Z14softmax_kernelPKfPfi_param_2];
	cvta.to.global.u64 	%rd1, %rd12;
	mov.u32 	%r29, %ctaid.x;
	mov.u32 	%r30, %ntid.x;
	mov.u32 	%r31, %tid.x;
	mad.lo.s32 	%r1, %r29, %r30, %r31;
	setp.ge.s32 	%p1, %r1, %r28;
	@%p1 bra 	$L__BB0_27;
	setp.lt.s32 	%p2, %r28, 1;
	mov.f32 	%f298, 0fFF800000;
	@%p2 bra 	$L__BB0_14;
	and.b32  	%r2, %r28, 15;
	setp.lt.u32 	%p3, %r28, 16;
	mov.f32 	%f298, 0fFF800000;
	mov.b32 	%r67, 0;
	@%p3 bra 	$L__BB0_5;
	and.b32  	%r67, %r28, 2147483632;
	neg.s32 	%r71, %r67;
	add.s64 	%rd29, %rd1, 32;
	mov.f32 	%f298, 0fFF800000;
$L__BB0_4:
	.pragma "nounroll";
	ld.global.f32 	%f30, [%rd29+-32];
	max.f32 	%f31, %f298, %f30;
	ld.global.f32 	%f32, [%rd29+-28];
	max.f32 	%f33, %f31, %f32;
	ld.global.f32 	%f34, [%rd29+-24];
	max.f32 	%f35, %f33, %f34;
	ld.global.f32 	%f36, [%rd29+-20];
	max.f32 	%f37, %f35, %f36;
	ld.global.f32 	%f38, [%rd29+-16];
	max.f32 	%f39, %f37, %f38;
	ld.global.f32 	%f40, [%rd29+-12];
	max.f32 	%f41, %f39, %f40;
	ld.global.f32 	%f42, [%rd29+-8];
	max.f32 	%f43, %f41, %f42;
	ld.global.f32 	%f44, [%rd29+-4];
	max.f32 	%f45, %f43, %f44;
	ld.global.f32 	%f46, [%rd29];
	max.f32 	%f47, %f45, %f46;
	ld.global.f32 	%f48, [%rd29+4];
	max.f32 	%f49, %f47, %f48;
	ld.global.f32 	%f50, [%rd29+8];
	max.f32 	%f51, %f49, %f50;
	ld.global.f32 	%f52, [%rd29+12];
	max.f32 	%f53, %f51, %f52;
	ld.global.f32 	%f54, [%rd29+16];
	max.f32 	%f55, %f53, %f54;
	ld.global.f32 	%f56, [%rd29+20];
	max.f32 	%f57, %f55, %f56;
	ld.global.f32 	%f58, [%rd29+24];
	max.f32 	%f59, %f57, %f58;
	ld.global.f32 	%f60, [%rd29+28];
	max.f32 	%f298, %f59, %f60;
	add.s32 	%r71, %r71, 16;
	add.s64 	%rd29, %rd29, 64;
	setp.eq.s32 	%p4, %r71, 0;
	@%p4 bra 	$L__BB0_5;
	bra.uni 	$L__BB0_4;
$L__BB0_5:
	setp.eq.s32 	%p5, %r2, 0;
	@%p5 bra 	$L__BB0_14;
	and.b32  	%r6, %r28, 7;
	setp.lt.u32 	%p6, %r2, 8;
	@%p6 bra 	$L__BB0_8;
	mul.wide.u32 	%rd13, %r67, 4;
	add.s64 	%rd14, %rd1, %rd13;
	ld.global.f32 	%f62, [%rd14];
	max.f32 	%f63, %f298, %f62;
	ld.global.f32 	%f64, [%rd14+4];
	max.f32 	%f65, %f63, %f64;
	ld.global.f32 	%f66, [%rd14+8];
	max.f32 	%f67, %f65, %f66;
	ld.global.f32 	%f68, [%rd14+12];
	max.f32 	%f69, %f67, %f68;
	ld.global.f32 	%f70, [%rd14+16];
	max.f32 	%f71, %f69, %f70;
	ld.global.f32 	%f72, [%rd14+20];
	max.f32 	%f73, %f71, %f72;
	ld.global.f32 	%f74, [%rd14+24];
	max.f32 	%f75, %f73, %f74;
	ld.global.f32 	%f76, [%rd14+28];
	max.f32 	%f298, %f75, %f76;
	add.s32 	%r67, %r67, 8;
$L__BB0_8:
	setp.eq.s32 	%p7, %r6, 0;
	@%p7 bra 	$L__BB0_14;
	and.b32  	%r9, %r28, 3;
	setp.lt.u32 	%p8, %r6, 4;
	@%p8 bra 	$L__BB0_11;
	mul.wide.u32 	%rd15, %r67, 4;
	add.s64 	%rd16, %rd1, %rd15;
	ld.global.f32 	%f78, [%rd16];
	max.f32 	%f79, %f298, %f78;
	ld.global.f32 	%f80, [%rd16+4];
	max.f32 	%f81, %f79, %f80;
	ld.global.f32 	%f82, [%rd16+8];
	max.f32 	%f83, %f81, %f82;
	ld.global.f32 	%f84, [%rd16+12];
	max.f32 	%f298, %f83, %f84;
	add.s32 	%r67, %r67, 4;
$L__BB0_11:
	setp.eq.s32 	%p9, %r9, 0;
	@%p9 bra 	$L__BB0_14;
	mul.wide.u32 	%rd17, %r67, 4;
	add.s64 	%rd28, %rd1, %rd17;
	neg.s32 	%r70, %r9;
$L__BB0_13:
	.pragma "nounroll";
	ld.global.f32 	%f85, [%rd28];
	max.f32 	%f298, %f298, %f85;
	add.s64 	%rd28, %rd28, 4;
	add.s32 	%r70, %r70, 1;
	setp.ne.s32 	%p10, %r70, 0;
	@%p10 bra 	$L__BB0_13;
$L__BB0_14:
	setp.lt.s32 	%p11, %r28, 1;
	mov.f32 	%f307, 0f00000000;
	@%p11 bra 	$L__BB0_26;
	and.b32  	%r15, %r28, 7;
	setp.lt.u32 	%p12, %r28, 8;
	mov.f32 	%f307, 0f00000000;
	mov.b32 	%r73, 0;
	@%p12 bra 	$L__BB0_18;
	and.b32  	%r73, %r28, 2147483640;
	neg.s32 	%r72, %r73;
	add.s64 	%rd30, %rd1, 16;
	mov.f32 	%f307, 0f00000000;
$L__BB0_17:
	.pragma "nounroll";
	ld.global.f32 	%f90, [%rd30+-16];
	sub.f32 	%f91, %f90, %f298;
	fma.rn.f32 	%f92, %f91, 0f3BBB989D, 0f3F000000;
	cvt.sat.f32.f32 	%f93, %f92;
	mov.f32 	%f94, 0f4B400001;
	mov.f32 	%f95, 0f437C0000;
	fma.rm.f32 	%f96, %f93, %f95, %f94;
	add.f32 	%f97, %f96, 0fCB40007F;
	neg.f32 	%f98, %f97;
	fma.rn.f32 	%f99, %f91, 0f3FB8AA3B, %f98;
	fma.rn.f32 	%f100, %f91, 0f32A57060, %f99;
	mov.b32 	%r34, %f96;
	shl.b32 	%r35, %r34, 23;
	mov.b32 	%f101, %r35;
	ex2.approx.ftz.f32 	%f102, %f100;
	fma.rn.f32 	%f103, %f102, %f101, %f307;
	ld.global.f32 	%f104, [%rd30+-12];
	sub.f32 	%f105, %f104, %f298;
	fma.rn.f32 	%f106, %f105, 0f3BBB989D, 0f3F000000;
	cvt.sat.f32.f32 	%f107, %f106;
	fma.rm.f32 	%f108, %f107, %f95, %f94;
	add.f32 	%f109, %f108, 0fCB40007F;
	neg.f32 	%f110, %f109;
	fma.rn.f32 	%f111, %f105, 0f3FB8AA3B, %f110;
	fma.rn.f32 	%f112, %f105, 0f32A57060, %f111;
	mov.b32 	%r36, %f108;
	shl.b32 	%r37, %r36, 23;
	mov.b32 	%f113, %r37;
	ex2.approx.ftz.f32 	%f114, %f112;
	fma.rn.f32 	%f115, %f114, %f113, %f103;
	ld.global.f32 	%f116, [%rd30+-8];
	sub.f32 	%f117, %f116, %f298;
	fma.rn.f32 	%f118, %f117, 0f3BBB989D, 0f3F000000;
	cvt.sat.f32.f32 	%f119, %f118;
	fma.rm.f32 	%f120, %f119, %f95, %f94;
	add.f32 	%f121, %f120, 0fCB40007F;
	neg.f32 	%f122, %f121;
	fma.rn.f32 	%f123, %f117, 0f3FB8AA3B, %f122;
	fma.rn.f32 	%f124, %f117, 0f32A57060, %f123;
	mov.b32 	%r38, %f120;
	shl.b32 	%r39, %r38, 23;
	mov.b32 	%f125, %r39;
	ex2.approx.ftz.f32 	%f126, %f124;
	fma.rn.f32 	%f127, %f126, %f125, %f115;
	ld.global.f32 	%f128, [%rd30+-4];
	sub.f32 	%f129, %f128, %f298;
	fma.rn.f32 	%f130, %f129, 0f3BBB989D, 0f3F000000;
	cvt.sat.f32.f32 	%f131, %f130;
	fma.rm.f32 	%f132, %f131, %f95, %f94;
	add.f32 	%f133, %f132, 0fCB40007F;
	neg.f32 	%f134, %f133;
	fma.rn.f32 	%f135, %f129, 0f3FB8AA3B, %f134;
	fma.rn.f32 	%f136, %f129, 0f32A57060, %f135;
	mov.b32 	%r40, %f132;
	shl.b32 	%r41, %r40, 23;
	mov.b32 	%f137, %r41;
	ex2.approx.ftz.f32 	%f138, %f136;
	fma.rn.f32 	%f139, %f138, %f137, %f127;
	ld.global.f32 	%f140, [%rd30];
	sub.f32 	%f141, %f140, %f298;
	fma.rn.f32 	%f142, %f141, 0f3BBB989D, 0f3F000000;
	cvt.sat.f32.f32 	%f143, %f142;
	fma.rm.f32 	%f144, %f143, %f95, %f94;
	add.f32 	%f145, %f144, 0fCB40007F;
	neg.f32 	%f146, %f145;
	fma.rn.f32 	%f147, %f141, 0f3FB8AA3B, %f146;
	fma.rn.f32 	%f148, %f141, 0f32A57060, %f147;
	mov.b32 	%r42, %f144;
	shl.b32 	%r43, %r42, 23;
	mov.b32 	%f149, %r43;
	ex2.approx.ftz.f32 	%f150, %f148;
	fma.rn.f32 	%f151, %f150, %f149, %f139;
	ld.global.f32 	%f152, [%rd30+4];
	sub.f32 	%f153, %f152, %f298;
	fma.rn.f32 	%f154, %f153, 0f3BBB989D, 0f3F000000;
	cvt.sat.f32.f32 	%f155, %f154;
	fma.rm.f32 	%f156, %f155, %f95, %f94;
	add.f32 	%f157, %f156, 0fCB40007F;
	neg.f32 	%f158, %f157;
	fma.rn.f32 	%f159, %f153, 0f3FB8AA3B, %f158;
	fma.rn.f32 	%f160, %f153, 0f32A57060, %f159;
	mov.b32 	%r44, %f156;
	shl.b32 	%r45, %r44, 23;
	mov.b32 	%f161, %r45;
	ex2.approx.ftz.f32 	%f162, %f160;
	fma.rn.f32 	%f163, %f162, %f161, %f151;
	ld.global.f32 	%f164, [%rd30+8];
	sub.f32 	%f165, %f164, %f298;
	fma.rn.f32 	%f166, %f165, 0f3BBB989D, 0f3F000000;
	cvt.sat.f32.f32 	%f167, %f166;
	fma.rm.f32 	%f168, %f167, %f95, %f94;
	add.f32 	%f169, %f168, 0fCB40007F;
	neg.f32 	%f170, %f169;
	fma.rn.f32 	%f171, %f165, 0f3FB8AA3B, %f170;
	fma.rn.f32 	%f172, %f165, 0f32A57060, %f171;
	mov.b32 	%r46, %f168;
	shl.b32 	%r47, %r46, 23;
	mov.b32 	%f173, %r47;
	ex2.approx.ftz.f32 	%f174, %f172;
	fma.rn.f32 	%f175, %f174, %f173, %f163;
	ld.global.f32 	%f176, [%rd30+12];
	sub.f32 	%f177, %f176, %f298;
	fma.rn.f32 	%f178, %f177, 0f3BBB989D, 0f3F000000;
	cvt.sat.f32.f32 	%f179, %f178;
	fma.rm.f32 	%f180, %f179, %f95, %f94;
	add.f32 	%f181, %f180, 0fCB40007F;
	neg.f32 	%f182, %f181;
	fma.rn.f32 	%f183, %f177, 0f3FB8AA3B, %f182;
	fma.rn.f32 	%f184, %f177, 0f32A57060, %f183;
	mov.b32 	%r48, %f180;
	shl.b32 	%r49, %r48, 23;
	mov.b32 	%f185, %r49;
	ex2.approx.ftz.f32 	%f186, %f184;
	fma.rn.f32 	%f307, %f186, %f185, %f175;
	add.s32 	%r72, %r72, 8;
	add.s64 	%rd30, %rd30, 32;
	setp.ne.s32 	%p13, %r72, 0;
	@%p13 bra 	$L__BB0_17;
$L__BB0_18:
	setp.eq.s32 	%p14, %r15, 0;
	@%p14 bra 	$L__BB0_26;
	and.b32  	%r23, %r28, 3;
	setp.lt.u32 	%p15, %r15, 4;
	@%p15 bra 	$L__BB0_21;
	mul.wide.u32 	%rd18, %r73, 4;
	add.s64 	%rd19, %rd1, %rd18;
	ld.global.f32 	%f188, [%rd19];
	sub.f32 	%f189, %f188, %f298;
	fma.rn.f32 	%f190, %f189, 0f3BBB989D, 0f3F000000;
	cvt.sat.f32.f32 	%f191, %f190;
	mov.f32 	%f192, 0f4B400001;
	mov.f32 	%f193, 0f437C0000;
	fma.rm.f32 	%f194, %f191, %f193, %f192;
	add.f32 	%f195, %f194, 0fCB40007F;
	neg.f32 	%f196, %f195;
	fma.rn.f32 	%f197, %f189, 0f3FB8AA3B, %f196;
	fma.rn.f32 	%f198, %f189, 0f32A57060, %f197;
	mov.b32 	%r50, %f194;
	shl.b32 	%r51, %r50, 23;
	mov.b32 	%f199, %r51;
	ex2.approx.ftz.f32 	%f200, %f198;
	fma.rn.f32 	%f201, %f200, %f199, %f307;
	ld.global.f32 	%f202, [%rd19+4];
	sub.f32 	%f203, %f202, %f298;
	fma.rn.f32 	%f204, %f203, 0f3BBB989D, 0f3F000000;
	cvt.sat.f32.f32 	%f205, %f204;
	fma.rm.f32 	%f206, %f205, %f193, %f192;
	add.f32 	%f207, %f206, 0fCB40007F;
	neg.f32 	%f208, %f207;
	fma.rn.f32 	%f209, %f203, 0f3FB8AA3B, %f208;
	fma.rn.f32 	%f210, %f203, 0f32A57060, %f209;
	mov.b32 	%r52, %f206;
	shl.b32 	%r53, %r52, 23;
	mov.b32 	%f211, %r53;
	ex2.approx.ftz.f32 	%f212, %f210;
	fma.rn.f32 	%f213, %f212, %f211, %f201;
	ld.global.f32 	%f214, [%rd19+8];
	sub.f32 	%f215, %f214, %f298;
	fma.rn.f32 	%f216, %f215, 0f3BBB989D, 0f3F000000;
	cvt.sat.f32.f32 	%f217, %f216;
	fma.rm.f32 	%f218, %f217, %f193, %f192;
	add.f32 	%f219, %f218, 0fCB40007F;
	neg.f32 	%f220, %f219;
	fma.rn.f32 	%f221, %f215, 0f3FB8AA3B, %f220;
	fma.rn.f32 	%f222, %f215, 0f32A57060, %f221;
	mov.b32 	%r54, %f218;
	shl.b32 	%r55, %r54, 23;
	mov.b32 	%f223, %r55;
	ex2.approx.ftz.f32 	%f224, %f222;
	fma.rn.f32 	%f225, %f224, %f223, %f213;
	ld.global.f32 	%f226, [%rd19+12];
	sub.f32 	%f227, %f226, %f298;
	fma.rn.f32 	%f228, %f227, 0f3BBB989D, 0f3F000000;
	cvt.sat.f32.f32 	%f229, %f228;
	fma.rm.f32 	%f230, %f229, %f193, %f192;
	add.f32 	%f231, %f230, 0fCB40007F;
	neg.f32 	%f232, %f231;
	fma.rn.f32 	%f233, %f227, 0f3FB8AA3B, %f232;
	fma.rn.f32 	%f234, %f227, 0f32A57060, %f233;
	mov.b32 	%r56, %f230;
	shl.b32 	%r57, %r56, 23;
	mov.b32 	%f235, %r57;
	ex2.approx.ftz.f32 	%f236, %f234;
	fma.rn.f32 	%f307, %f236, %f235, %f225;
	add.s32 	%r73, %r73, 4;
$L__BB0_21:
	setp.eq.s32 	%p16, %r23, 0;
	@%p16 bra 	$L__BB0_26;
	setp.eq.s32 	%p17, %r23, 1;
	@%p17 bra 	$L__BB0_24;
	mul.wide.u32 	%rd20, %r73, 4;
	add.s64 	%rd21, %rd1, %rd20;
	ld.global.f32 	%f238, [%rd21];
	sub.f32 	%f239, %f238, %f298;
	fma.rn.f32 	%f240, %f239, 0f3BBB989D, 0f3F000000;
	cvt.sat.f32.f32 	%f241, %f240;
	mov.f32 	%f242, 0f4B400001;
	mov.f32 	%f243, 0f437C0000;
	fma.rm.f32 	%f244, %f241, %f243, %f242;
	add.f32 	%f245, %f244, 0fCB40007F;
	neg.f32 	%f246, %f245;
	fma.rn.f32 	%f247, %f239, 0f3FB8AA3B, %f246;
	fma.rn.f32 	%f248, %f239, 0f32A57060, %f247;
	mov.b32 	%r58, %f244;
	shl.b32 	%r59, %r58, 23;
	mov.b32 	%f249, %r59;
	ex2.approx.ftz.f32 	%f250, %f248;
	fma.rn.f32 	%f251, %f250, %f249, %f307;
	ld.global.f32 	%f252, [%rd21+4];
	sub.f32 	%f253, %f252, %f298;
	fma.rn.f32 	%f254, %f253, 0f3BBB989D, 0f3F000000;
	cvt.sat.f32.f32 	%f255, %f254;
	fma.rm.f32 	%f256, %f255, %f243, %f242;
	add.f32 	%f257, %f256, 0fCB40007F;
	neg.f32 	%f258, %f257;
	fma.rn.f32 	%f259, %f253, 0f3FB8AA3B, %f258;
	fma.rn.f32 	%f260, %f253, 0f32A57060, %f259;
	mov.b32 	%r60, %f256;
	shl.b32 	%r61, %r60, 23;
	mov.b32 	%f261, %r61;
	ex2.approx.ftz.f32 	%f262, %f260;
	fma.rn.f32 	%f307, %f262, %f261, %f251;
	add.s32 	%r73, %r73, 2;
$L__BB0_24:
	and.b32  	%r62, %r28, 1;
	setp.eq.b32 	%p18, %r62, 1;
	not.pred 	%p19, %p18;
	@%p19 bra 	$L__BB0_26;
	mul.wide.u32 	%rd22, %r73, 4;
	add.s64 	%rd23, %rd1, %rd22;
	ld.global.f32 	%f263, [%rd23];
	sub.f32 	%f264, %f263, %f298;
	fma.rn.f32 	%f265, %f264, 0f3BBB989D, 0f3F000000;
	cvt.sat.f32.f32 	%f266, %f265;
	mov.f32 	%f267, 0f4B400001;
	mov.f32 	%f268, 0f437C0000;
	fma.rm.f32 	%f269, %f266, %f268, %f267;
	add.f32 	%f270, %f269, 0fCB40007F;
	neg.f32 	%f271, %f270;
	fma.rn.f32 	%f272, %f264, 0f3FB8AA3B, %f271;
	fma.rn.f32 	%f273, %f264, 0f32A57060, %f272;
	mov.b32 	%r63, %f269;
	shl.b32 	%r64, %r63, 23;
	mov.b32 	%f274, %r64;
	ex2.approx.ftz.f32 	%f275, %f273;
	fma.rn.f32 	%f307, %f275, %f274, %f307;
$L__BB0_26:
	mul.wide.s32 	%rd24, %r1, 4;
	add.s64 	%rd25, %rd1, %rd24;
	ld.global.f32 	%f276, [%rd25];
	sub.f32 	%f277, %f276, %f298;
	fma.rn.f32 	%f278, %f277, 0f3BBB989D, 0f3F000000;
	cvt.sat.f32.f32 	%f279, %f278;
	mov.f32 	%f280, 0f4B400001;
	mov.f32 	%f281, 0f437C0000;
	fma.rm.f32 	%f282, %f279, %f281, %f280;
	add.f32 	%f283, %f282, 0fCB40007F;
	neg.f32 	%f284, %f283;
	fma.rn.f32 	%f285, %f277, 0f3FB8AA3B, %f284;
	fma.rn.f32 	%f286, %f277, 0f32A57060, %f285;
	mov.b32 	%r65, %f282;
	shl.b32 	%r66, %r65, 23;
	mov.b32 	%f287, %r66;
	ex2.approx.ftz.f32 	%f288, %f286;
	mul.f32 	%f289, %f288, %f287;
	div.rn.f32 	%f290, %f289, %f307;
	cvta.to.global.u64 	%rd26, %rd11;
	add.s64 	%rd27, %rd26, %rd24;
	st.global.f32 	[%rd27], %f290;
$L__BB0_27:
	ret;

}


// ===== COMPILED SASS (sm_100) =====

	.target	sm_100

	.elftype	@"ET_EXEC"


//--------------------- .note.nv.tkinfo           --------------------------
	.section	.note.nv.tkinfo,"",@"SHT_NOTE"
	.sectionflags	@"SHF_NOTE_NV_TKINFO"
	.tkinfo
        /*0018*/ 	.word	0x00000002
        /*0030*/ 	.string	""
        /*0030*/ 	.string	"ptxas"
        /*0030*/ 	.string	"Cuda compilation tools, release 13.0, V13.0.88"
        /*0030*/ 	.string	"Build cuda_13.0.r13.0/compiler.36424714_0"
        /*0030*/ 	.string	"-arch sm_100 -m 64 "



//--------------------- .note.nv.cuinfo           --------------------------
	.section	.note.nv.cuinfo,"",@"SHT_NOTE"
	.sectionflags	@"SHF_NOTE_NV_CUINFO"
        /*0018*/ 	.short	0x0002
        /*001a*/ 	.short	0x0064
        /*001c*/ 	.short	0x0082
	.zero		2


//--------------------- .nv.info                  --------------------------
	.section	.nv.info,"",@"SHT_CUDA_INFO"
	.align	4


	//----- nvinfo : EIATTR_REGCOUNT
	.align		4
        /*0000*/ 	.byte	0x04, 0x2f
        /*0002*/ 	.short	(.L_1 - .L_0)
	.align		4
.L_0:
        /*0004*/ 	.word	index@(_Z14softmax_kernelPKfPfi)
        /*0008*/ 	.word	0x0000001f


	//----- nvinfo : EIATTR_FRAME_SIZE
	.align		4
.L_1:
        /*000c*/ 	.byte	0x04, 0x11
        /*000e*/ 	.short	(.L_3 - .L_2)
	.align		4
.L_2:
        /*0010*/ 	.word	index@($__internal_0_$__cuda_sm3x_div_rn_noftz_f32_slowpath)
        /*0014*/ 	.word	0x00000000


	//----- nvinfo : EIATTR_FRAME_SIZE
	.align		4
.L_3:
        /*0018*/ 	.byte	0x04, 0x11
        /*001a*/ 	.short	(.L_5 - .L_4)
	.align		4
.L_4:
        /*001c*/ 	.word	index@(_Z14softmax_kernelPKfPfi)
        /*0020*/ 	.word	0x00000000


	//----- nvinfo : EIATTR_MIN_STACK_SIZE
	.align		4
.L_5:
        /*0024*/ 	.byte	0x04, 0x12
        /*0026*/ 	.short	(.L_7 - .L_6)
	.align		4
.L_6:
        /*0028*/ 	.word	index@(_Z14softmax_kernelPKfPfi)
        /*002c*/ 	.word	0x00000000
.L_7:


//--------------------- .nv.compat                --------------------------
	.section	.nv.compat,"",@"SHT_CUDA_COMPAT_INFO"
	.align	4
        /*0000*/ 	.byte	0x02, 0x09, 0x00, 0x00, 0x02, 0x02, 0x01, 0x00, 0x02, 0x05, 0x05, 0x00, 0x03, 0x07, 0x01, 0x01
        /*0010*/ 	.byte	0x02, 0x03, 0x00, 0x00, 0x02, 0x06, 0x01, 0x00, 0x04, 0x0b, 0x08, 0x00, 0x01, 0x00, 0x00, 0x00
        /*0020*/ 	.byte	0x00, 0x00, 0x00, 0x00


//--------------------- .nv.info._Z14softmax_kernelPKfPfi --------------------------
	.section	.nv.info._Z14softmax_kernelPKfPfi,"",@"SHT_CUDA_INFO"
	.sectionflags	@""
	.align	4


	//----- nvinfo : EIATTR_CUDA_API_VERSION
	.align		4
        /*0000*/ 	.byte	0x04, 0x37
        /*0002*/ 	.short	(.L_9 - .L_8)
.L_8:
        /*0004*/ 	.word	0x00000082


	//----- nvinfo : EIATTR_KPARAM_INFO
	.align		4
.L_9:
        /*0008*/ 	.byte	0x04, 0x17
        /*000a*/ 	.short	(.L_11 - .L_10)
.L_10:
        /*000c*/ 	.word	0x00000000
        /*0010*/ 	.short	0x0002
        /*0012*/ 	.short	0x0010
        /*0014*/ 	.byte	0x00, 0xf0, 0x11, 0x00


	//----- nvinfo : EIATTR_KPARAM_INFO
	.align		4
.L_11:
        /*0018*/ 	.byte	0x04, 0x17
        /*001a*/ 	.short	(.L_13 - .L_12)
.L_12:
        /*001c*/ 	.word	0x00000000
        /*0020*/ 	.short	0x0001
        /*0022*/ 	.short	0x0008
        /*0024*/ 	.byte	0x00, 0xf5, 0x21, 0x00


	//----- nvinfo : EIATTR_KPARAM_INFO
	.align		4
.L_13:
        /*0028*/ 	.byte	0x04, 0x17
        /*002a*/ 	.short	(.L_15 - .L_14)
.L_14:
        /*002c*/ 	.word	0x00000000
        /*0030*/ 	.short	0x0000
        /*0032*/ 	.short	0x0000
        /*0034*/ 	.byte	0x00, 0xf5, 0x21, 0x00


	//----- nvinfo : EIATTR_SPARSE_MMA_MASK
	.align		4
.L_15:
        /*0038*/ 	.byte	0x03, 0x50
        /*003a*/ 	.short	0x0000


	//----- nvinfo : EIATTR_MAXREG_COUNT
	.align		4
        /*003c*/ 	.byte	0x03, 0x1b
        /*003e*/ 	.short	0x00ff


	//----- nvinfo : EIATTR_MERCURY_ISA_VERSION
	.align		4
        /*0040*/ 	.byte	0x03, 0x5f
        /*0042*/ 	.short	0x0101


	//----- nvinfo : EIATTR_VRC_CTA_INIT_COUNT
	.align		4
        /*0044*/ 	.byte	0x02, 0x4a
	.zero		1
	.zero		1


	//----- nvinfo : EIATTR_EXIT_INSTR_OFFSETS
	.align		4
        /*0048*/ 	.byte	0x04, 0x1c
        /*004a*/ 	.short	(.L_17 - .L_16)


	//   ....[0]....
.L_16:
        /*004c*/ 	.word	0x00000070


	//   ....[1]....
        /*0050*/ 	.word	0x00001520


	//----- nvinfo : EIATTR_CRS_STACK_SIZE
	.align		4
.L_17:
        /*0054*/ 	.byte	0x04, 0x1e
        /*0056*/ 	.short	(.L_19 - .L_18)
.L_18:
        /*0058*/ 	.word	0x00000000


	//----- nvinfo : EIATTR_CBANK_PARAM_SIZE
	.align		4
.L_19:
        /*005c*/ 	.byte	0x03, 0x19
        /*005e*/ 	.short	0x0014


	//----- nvinfo : EIATTR_PARAM_CBANK
	.align		4
        /*0060*/ 	.byte	0x04, 0x0a
        /*0062*/ 	.short	(.L_21 - .L_20)
	.align		4
.L_20:
        /*0064*/ 	.word	index@(.nv.constant0._Z14softmax_kernelPKfPfi)
        /*0068*/ 	.short	0x0380
        /*006a*/ 	.short	0x0014


	//----- nvinfo : EIATTR_SW_WAR
	.align		4
.L_21:
        /*006c*/ 	.byte	0x04, 0x36
        /*006e*/ 	.short	(.L_23 - .L_22)
.L_22:
        /*0070*/ 	.word	0x00000008
.L_23:


//--------------------- .nv.callgraph             --------------------------
	.section	.nv.callgraph,"",@"SHT_CUDA_CALLGRAPH"
	.align	4
	.sectionentsize	8
	.align		4
        /*0000*/ 	.word	0x00000000
	.align		4
        /*0004*/ 	.word	0xffffffff
	.align		4
        /*0008*/ 	.word	0x00000000
	.align		4
        /*000c*/ 	.word	0xfffffffe
	.align		4
        /*0010*/ 	.word	0x00000000
	.align		4
        /*0014*/ 	.word	0xfffffffd
	.align		4
        /*0018*/ 	.word	0x00000000
	.align		4
        /*001c*/ 	.word	0xfffffffc


//--------------------- .text._Z14softmax_kernelPKfPfi --------------------------
	.section	.text._Z14softmax_kernelPKfPfi,"ax",@progbits
	.align	128
        .global         _Z14softmax_kernelPKfPfi
        .type           _Z14softmax_kernelPKfPfi,@function
        .size           _Z14softmax_kernelPKfPfi,(.L_x_25 - _Z14softmax_kernelPKfPfi)
        .other          _Z14softmax_kernelPKfPfi,@"STO_CUDA_ENTRY STV_DEFAULT"
_Z14softmax_kernelPKfPfi:
.text._Z14softmax_kernelPKfPfi:
[----:B------:R-:W-:Y:S01]  /*0000*/  LDC R1, c[0x0][0x37c] ;  /* 0x0000df00ff017b82 */ /* 0x000fe20000000800 */
[----:B------:R-:W0:Y:S07]  /*0010*/  S2R R3, SR_TID.X ;  /* 0x0000000000037919 */ /* 0x000e2e0000002100 */
[----:B------:R-:W0:Y:S01]  /*0020*/  S2UR UR5, SR_CTAID.X ;  /* 0x00000000000579c3 */ /* 0x000e220000002500 */
[----:B------:R-:W1:Y:S07]  /*0030*/  LDCU UR4, c[0x0][0x390] ;  /* 0x00007200ff0477ac */ /* 0x000e6e0008000800 */
[----:B------:R-:W0:Y:S02]  /*0040*/  LDC R4, c[0x0][0x360] ;  /* 0x0000d800ff047b82 */ /* 0x000e240000000800 */
[----:B0-----:R-:W-:-:S05]  /*0050*/  IMAD R4, R4, UR5, R3 ;  /* 0x0000000504047c24 */ /* 0x001fca000f8e0203 */
[----:B-1----:R-:W-:-:S13]  /*0060*/  ISETP.GE.AND P0, PT, R4, UR4, PT ;  /* 0x0000000404007c0c */ /* 0x002fda000bf06270 */
[----:B------:R-:W-:Y:S05]  /*0070*/  @P0 EXIT ;  /* 0x000000000000094d */ /* 0x000fea0003800000 */
[----:B------:R-:W-:Y:S01]  /*0080*/  UISETP.GE.AND UP0, UPT, UR4, 0x1, UPT ;  /* 0x000000010400788c */ /* 0x000fe2000bf06270 */
[----:B------:R-:W-:Y:S01]  /*0090*/  MOV R0, 0xff800000 ;  /* 0xff80000000007802 */ /* 0x000fe20000000f00 */
[----:B------:R-:W0:Y:S07]  /*00a0*/  LDCU.64 UR10, c[0x0][0x358] ;  /* 0x00006b00ff0a77ac */ /* 0x000e2e0008000a00 */
[----:B------:R-:W-:Y:S05]  /*00b0*/  BRA.U !UP0, `(.L_x_0) ;  /* 0x0000000508747547 */ /* 0x000fea000b800000 */
[----:B------:R-:W-:Y:S01]  /*00c0*/  UISETP.GE.U32.AND UP1, UPT, UR4, 0x10, UPT ;  /* 0x000000100400788c */ /* 0x000fe2000bf26070 */
[----:B------:R-:W-:Y:S01]  /*00d0*/  HFMA2 R5, -RZ, RZ, 0, 0 ;  /* 0x00000000ff057431 */ /* 0x000fe200000001ff */
[----:B------:R-:W-:Y:S01]  /*00e0*/  ULOP3.LUT UR8, UR4, 0xf, URZ, 0xc0, !UPT ;  /* 0x0000000f04087892 */ /* 0x000fe2000f8ec0ff */
[----:B------:R-:W-:-:S03]  /*00f0*/  MOV R0, 0xff800000 ;  /* 0xff80000000007802 */ /* 0x000fc60000000f00 */
[----:B------:R-:W-:-:S03]  /*0100*/  UISETP.NE.AND UP0, UPT, UR8, URZ, UPT ;  /* 0x000000ff0800728c */ /* 0x000fc6000bf05270 */
[----:B------:R-:W-:Y:S08]  /*0110*/  BRA.U !UP1, `(.L_x_1) ;  /* 0x00000001099c7547 */ /* 0x000ff0000b800000 */
[----:B------:R-:W1:Y:S01]  /*0120*/  LDCU.64 UR6, c[0x0][0x380] ;  /* 0x00007000ff0677ac */ /* 0x000e620008000a00 */
[----:B------:R-:W-:Y:S01]  /*0130*/  MOV R0, 0xff800000 ;  /* 0xff80000000007802 */ /* 0x000fe20000000f00 */
[----:B------:R-:W-:-:S06]  /*0140*/  ULOP3.LUT UR4, UR4, 0x7ffffff0, URZ, 0xc0, !UPT ;  /* 0x7ffffff004047892 */ /* 0x000fcc000f8ec0ff */
[----:B------:R-:W-:Y:S01]  /*0150*/  MOV R5, UR4 ;  /* 0x0000000400057c02 */ /* 0x000fe20008000f00 */
[----:B-1----:R-:W-:-:S04]  /*0160*/  UIADD3 UR5, UP1, UPT, UR6, 0x20, URZ ;  /* 0x0000002006057890 */ /* 0x002fc8000ff3e0ff */
[----:B------:R-:W-:Y:S02]  /*0170*/  UIADD3.X UR6, UPT, UPT, URZ, UR7, URZ, UP1, !UPT ;  /* 0x00000007ff067290 */ /* 0x000fe40008ffe4ff */
[----:B------:R-:W-:Y:S01]  /*0180*/  MOV R9, UR5 ;  /* 0x0000000500097c02 */ /* 0x000fe20008000f00 */
[----:B------:R-:W-:-:S03]  /*0190*/  UIADD3 UR7, UPT, UPT, -UR4, URZ, URZ ;  /* 0x000000ff04077290 */ /* 0x000fc6000fffe1ff */
[----:B------:R-:W-:-:S09]  /*01a0*/  MOV R3, UR6 ;  /* 0x0000000600037c02 */ /* 0x000fd20008000f00 */
.L_x_2:
[----:B------:R-:W-:-:S05]  /*01b0*/  MOV R2, R9 ;  /* 0x0000000900027202 */ /* 0x000fca0000000f00 */
[----:B0-----:R-:W2:Y:S04]  /*01c0*/  LDG.E R9, desc[UR10][R2.64+-0x20] ;  /* 0xffffe00a02097981 */ /* 0x001ea8000c1e1900 */
[----:B------:R-:W2:Y:S04]  /*01d0*/  LDG.E R8, desc[UR10][R2.64+-0x1c] ;  /* 0xffffe40a02087981 */ /* 0x000ea8000c1e1900 */
[----:B------:R-:W3:Y:S04]  /*01e0*/  LDG.E R11, desc[UR10][R2.64+-0x18] ;  /* 0xffffe80a020b7981 */ /* 0x000ee8000c1e1900 */
[----:B------:R-:W3:Y:S04]  /*01f0*/  LDG.E R10, desc[UR10][R2.64+-0x14] ;  /* 0xffffec0a020a7981 */ /* 0x000ee8000c1e1900 */
[----:B------:R-:W4:Y:S04]  /*0200*/  LDG.E R13, desc[UR10][R2.64+-0x10] ;  /* 0xfffff00a020d7981 */ /* 0x000f28000c1e1900 */
[----:B------:R-:W4:Y:S04]  /*0210*/  LDG.E R12, desc[UR10][R2.64+-0xc] ;  /* 0xfffff40a020c7981 */ /* 0x000f28000c1e1900 */
[----:B------:R-:W5:Y:S04]  /*0220*/  LDG.E R15, desc[UR10][R2.64+-0x8] ;  /* 0xfffff80a020f7981 */ /* 0x000f68000c1e1900 */
        /* <DEDUP_REMOVED lines=8> */
[----:B------:R0:W5:Y:S01]  /*02b0*/  LDG.E R7, desc[UR10][R2.64+0x1c] ;  /* 0x00001c0a02077981 */ /* 0x000162000c1e1900 */
[----:B------:R-:W-:-:S04]  /*02c0*/  UIADD3 UR7, UPT, UPT, UR7, 0x10, URZ ;  /* 0x0000001007077890 */ /* 0x000fc8000fffe0ff */
[----:B------:R-:W-:Y:S01]  /*02d0*/  UISETP.NE.AND UP1, UPT, UR7, URZ, UPT ;  /* 0x000000ff0700728c */ /* 0x000fe2000bf25270 */
[----:B--2---:R-:W-:Y:S02]  /*02e0*/  FMNMX3 R8, R0, R9, R8, !PT ;  /* 0x0000000900087276 */ /* 0x004fe40007800008 */
[----:B------:R-:W-:-:S04]  /*02f0*/  IADD3 R9, P0, PT, R2, 0x40, RZ ;  /* 0x0000004002097810 */ /* 0x000fc80007f1e0ff */
[----:B0-----:R-:W-:Y:S02]  /*0300*/  IADD3.X R3, PT, PT, RZ, R3, RZ, P0, !PT ;  /* 0x00000003ff037210 */ /* 0x001fe400007fe4ff */
[----:B---3--:R-:W-:-:S04]  /*0310*/  FMNMX3 R8, R8, R11, R10, !PT ;  /* 0x0000000b08087276 */ /* 0x008fc8000780000a */
[----:B----4-:R-:W-:-:S04]  /*0320*/  FMNMX3 R8, R8, R13, R12, !PT ;  /* 0x0000000d08087276 */ /* 0x010fc8000780000c */
[----:B-----5:R-:W-:-:S04]  /*0330*/  FMNMX3 R8, R8, R15, R14, !PT ;  /* 0x0000000f08087276 */ /* 0x020fc8000780000e */
[----:B------:R-:W-:-:S04]  /*0340*/  FMNMX3 R8, R8, R17, R16, !PT ;  /* 0x0000001108087276 */ /* 0x000fc80007800010 */
[----:B------:R-:W-:-:S04]  /*0350*/  FMNMX3 R8, R8, R19, R18, !PT ;  /* 0x0000001308087276 */ /* 0x000fc80007800012 */
[----:B------:R-:W-:-:S04]  /*0360*/  FMNMX3 R8, R8, R21, R20, !PT ;  /* 0x0000001508087276 */ /* 0x000fc80007800014 */
[----:B------:R-:W-:Y:S01]  /*0370*/  FMNMX3 R0, R8, R6, R7, !PT ;  /* 0x0000000608007276 */ /* 0x000fe20007800007 */
[----:B------:R-:W-:Y:S06]  /*0380*/  BRA.U UP1, `(.L_x_2) ;  /* 0xfffffffd01887547 */ /* 0x000fec000b83ffff */
.L_x_1:
[----:B------:R-:W-:Y:S05]  /*0390*/  BRA.U !UP0, `(.L_x_0) ;  /* 0x0000000108bc7547 */ /* 0x000fea000b800000 */
[----:B------:R-:W1:Y:S01]  /*03a0*/  LDCU UR4, c[0x0][0x390] ;  /* 0x00007200ff0477ac */ /* 0x000e620008000800 */
[----:B------:R-:W-:Y:S02]  /*03b0*/  UISETP.GE.U32.AND UP0, UPT, UR8, 0x8, UPT ;  /* 0x000000080800788c */ /* 0x000fe4000bf06070 */
[----:B-1----:R-:W-:-:S04]  /*03c0*/  ULOP3.LUT UR5, UR4, 0x7, URZ, 0xc0, !UPT ;  /* 0x0000000704057892 */ /* 0x002fc8000f8ec0ff */
[----:B------:R-:W-:-:S03]  /*03d0*/  UISETP.NE.AND UP1, UPT, UR5, URZ, UPT ;  /* 0x000000ff0500728c */ /* 0x000fc6000bf25270 */
[----:B------:R-:W-:Y:S08]  /*03e0*/  BRA.U !UP0, `(.L_x_3) ;  /* 0x00000001083c7547 */ /* 0x000ff0000b800000 */
[----:B------:R-:W1:Y:S02]  /*03f0*/  LDC.64 R2, c[0x0][0x380] ;  /* 0x0000e000ff027b82 */ /* 0x000e640000000a00 */
[----:B-1----:R-:W-:-:S05]  /*0400*/  IMAD.WIDE.U32 R2, R5, 0x4, R2 ;  /* 0x0000000405027825 */ /* 0x002fca00078e0002 */
[----:B0-----:R-:W2:Y:S04]  /*0410*/  LDG.E R7, desc[UR10][R2.64] ;  /* 0x0000000a02077981 */ /* 0x001ea8000c1e1900 */
[----:B------:R-:W2:Y:S04]  /*0420*/  LDG.E R6, desc[UR10][R2.64+0x4] ;  /* 0x0000040a02067981 */ /* 0x000ea8000c1e1900 */
[----:B------:R-:W3:Y:S04]  /*0430*/  LDG.E R9, desc[UR10][R2.64+0x8] ;  /* 0x0000080a02097981 */ /* 0x000ee8000c1e1900 */
[----:B------:R-:W3:Y:S04]  /*0440*/  LDG.E R8, desc[UR10][R2.64+0xc] ;  /* 0x00000c0a02087981 */ /* 0x000ee8000c1e1900 */
[----:B------:R-:W4:Y:S04]  /*0450*/  LDG.E R11, desc[UR10][R2.64+0x10] ;  /* 0x0000100a020b7981 */ /* 0x000f28000c1e1900 */
[----:B------:R-:W4:Y:S04]  /*0460*/  LDG.E R10, desc[UR10][R2.64+0x14] ;  /* 0x0000140a020a7981 */ /* 0x000f28000c1e1900 */
[----:B------:R-:W5:Y:S04]  /*0470*/  LDG.E R13, desc[UR10][R2.64+0x18] ;  /* 0x0000180a020d7981 */ /* 0x000f68000c1e1900 */
[----:B------:R-:W5:Y:S01]  /*0480*/  LDG.E R12, desc[UR10][R2.64+0x1c] ;  /* 0x00001c0a020c7981 */ /* 0x000f62000c1e1900 */
[----:B------:R-:W-:-:S02]  /*0490*/  IADD3 R5, PT, PT, R5, 0x8, RZ ;  /* 0x0000000805057810 */ /* 0x000fc40007ffe0ff */
[----:B--2---:R-:W-:-:S04]  /*04a0*/  FMNMX3 R6, R0, R7, R6, !PT ;  /* 0x0000000700067276 */ /* 0x004fc80007800006 */
[----:B---3--:R-:W-:-:S04]  /*04b0*/  FMNMX3 R6, R6, R9, R8, !PT ;  /* 0x0000000906067276 */ /* 0x008fc80007800008 */
[----:B----4-:R-:W-:-:S04]  /*04c0*/  FMNMX3 R6, R6, R11, R10, !PT ;  /* 0x0000000b06067276 */ /* 0x010fc8000780000a */
[----:B-----5:R-:W-:-:S07]  /*04d0*/  FMNMX3 R0, R6, R13, R12, !PT ;  /* 0x0000000d06007276 */ /* 0x020fce000780000c */
.L_x_3:
[----:B------:R-:W-:Y:S05]  /*04e0*/  BRA.U !UP1, `(.L_x_0) ;  /* 0x0000000109687547 */ /* 0x000fea000b800000 */
[----:B------:R-:W-:Y:S02]  /*04f0*/  UISETP.GE.U32.AND UP0, UPT, UR5, 0x4, UPT ;  /* 0x000000040500788c */ /* 0x000fe4000bf06070 */
[----:B------:R-:W-:-:S04]  /*0500*/  ULOP3.LUT UR4, UR4, 0x3, URZ, 0xc0, !UPT ;  /* 0x0000000304047892 */ /* 0x000fc8000f8ec0ff */
[----:B------:R-:W-:-:S03]  /*0510*/  UISETP.NE.AND UP1, UPT, UR4, URZ, UPT ;  /* 0x000000ff0400728c */ /* 0x000fc6000bf25270 */
[----:B------:R-:W-:Y:S08]  /*0520*/  BRA.U !UP0, `(.L_x_4) ;  /* 0x0000000108247547 */ /* 0x000ff0000b800000 */
[----:B------:R-:W1:Y:S02]  /*0530*/  LDC.64 R2, c[0x0][0x380] ;  /* 0x0000e000ff027b82 */ /* 0x000e640000000a00 */
[----:B-1----:R-:W-:-:S05]  /*0540*/  IMAD.WIDE.U32 R2, R5, 0x4, R2 ;  /* 0x0000000405027825 */ /* 0x002fca00078e0002 */
[----:B0-----:R-:W2:Y:S04]  /*0550*/  LDG.E R7, desc[UR10][R2.64] ;  /* 0x0000000a02077981 */ /* 0x001ea8000c1e1900 */
[----:B------:R-:W2:Y:S04]  /*0560*/  LDG.E R6, desc[UR10][R2.64+0x4] ;  /* 0x0000040a02067981 */ /* 0x000ea8000c1e1900 */
[----:B------:R-:W3:Y:S04]  /*0570*/  LDG.E R9, desc[UR10][R2.64+0x8] ;  /* 0x0000080a02097981 */ /* 0x000ee8000c1e1900 */
[----:B------:R-:W3:Y:S01]  /*0580*/  LDG.E R8, desc[UR10][R2.64+0xc] ;  /* 0x00000c0a02087981 */ /* 0x000ee2000c1e1900 */
[----:B------:R-:W-:-:S02]  /*0590*/  IADD3 R5, PT, PT, R5, 0x4, RZ ;  /* 0x0000000405057810 */ /* 0x000fc40007ffe0ff */
[----:B--2---:R-:W-:-:S04]  /*05a0*/  FMNMX3 R0, R0, R7, R6, !PT ;  /* 0x0000000700007276 */ /* 0x004fc80007800006 */
[----:B---3--:R-:W-:-:S07]  /*05b0*/  FMNMX3 R0, R0, R9, R8, !PT ;  /* 0x0000000900007276 */ /* 0x008fce0007800008 */
.L_x_4:
[----:B------:R-:W-:Y:S05]  /*05c0*/  BRA.U !UP1, `(.L_x_0) ;  /* 0x0000000109307547 */ /* 0x000fea000b800000 */
[----:B------:R-:W1:Y:S01]  /*05d0*/  LDC.64 R2, c[0x0][0x380] ;  /* 0x0000e000ff027b82 */ /* 0x000e620000000a00 */
[----:B------:R-:W-:Y:S01]  /*05e0*/  UIADD3 UR4, UPT, UPT, -UR4, URZ, URZ ;  /* 0x000000ff04047290 */ /* 0x000fe2000fffe1ff */
[----:B-1----:R-:W-:-:S05]  /*05f0*/  IMAD.WIDE.U32 R2, R5, 0x4, R2 ;  /* 0x0000000405027825 */ /* 0x002fca00078e0002 */
[----:B------:R-:W-:-:S07]  /*0600*/  MOV R5, R3 ;  /* 0x0000000300057202 */ /* 0x000fce0000000f00 */
.L_x_5:
[----:B------:R-:W-:-:S06]  /*0610*/  MOV R3, R5 ;  /* 0x0000000500037202 */ /* 0x000fcc0000000f00 */
[----:B0-----:R0:W2:Y:S01]  /*0620*/  LDG.E R3, desc[UR10][R2.64] ;  /* 0x0000000a02037981 */ /* 0x0010a2000c1e1900 */
[----:B------:R-:W-:-:S04]  /*0630*/  UIADD3 UR4, UPT, UPT, UR4, 0x1, URZ ;  /* 0x0000000104047890 */ /* 0x000fc8000fffe0ff */
[----:B------:R-:W-:Y:S01]  /*0640*/  UISETP.NE.AND UP0, UPT, UR4, URZ, UPT ;  /* 0x000000ff0400728c */ /* 0x000fe2000bf05270 */
[----:B0-----:R-:W-:-:S04]  /*0650*/  IADD3 R2, P0, PT, R2, 0x4, RZ ;  /* 0x0000000402027810 */ /* 0x001fc80007f1e0ff */
[----:B------:R-:W-:Y:S02]  /*0660*/  IADD3.X R5, PT, PT, RZ, R5, RZ, P0, !PT ;  /* 0x00000005ff057210 */ /* 0x000fe400007fe4ff */
[----:B--2---:R-:W-:Y:S02]  /*0670*/  FMNMX R0, R3, R0, !PT ;  /* 0x0000000003007209 */ /* 0x004fe40007800000 */
[----:B------:R-:W-:Y:S05]  /*0680*/  BRA.U UP0, `(.L_x_5) ;  /* 0xfffffffd00e07547 */ /* 0x000fea000b83ffff */
.L_x_0:
[----:B------:R-:W1:Y:S01]  /*0690*/  LDCU UR6, c[0x0][0x390] ;  /* 0x00007200ff0677ac */ /* 0x000e620008000800 */
[----:B------:R-:W-:Y:S01]  /*06a0*/  HFMA2 R5, -RZ, RZ, 0, 0 ;  /* 0x00000000ff057431 */ /* 0x000fe200000001ff */
[----:B-1----:R-:W-:-:S09]  /*06b0*/  UISETP.GE.AND UP0, UPT, UR6, 0x1, UPT ;  /* 0x000000010600788c */ /* 0x002fd2000bf06270 */
[----:B------:R-:W-:Y:S05]  /*06c0*/  BRA.U !UP0, `(.L_x_6) ;  /* 0x0000000d08187547 */ /* 0x000fea000b800000 */
[----:B------:R-:W-:Y:S01]  /*06d0*/  UISETP.GE.U32.AND UP1, UPT, UR6, 0x8, UPT ;  /* 0x000000080600788c */ /* 0x000fe2000bf26070 */
[----:B------:R-:W-:Y:S01]  /*06e0*/  MOV R5, RZ ;  /* 0x000000ff00057202 */ /* 0x000fe20000000f00 */
[----:B------:R-:W-:Y:S01]  /*06f0*/  ULOP3.LUT UR9, UR6, 0x7, URZ, 0xc0, !UPT ;  /* 0x0000000706097892 */ /* 0x000fe2000f8ec0ff */
[----:B------:R-:W-:-:S03]  /*0700*/  MOV R6, RZ ;  /* 0x000000ff00067202 */ /* 0x000fc60000000f00 */
[----:B------:R-:W-:-:S03]  /*0710*/  UISETP.NE.AND UP0, UPT, UR9, URZ, UPT ;  /* 0x000000ff0900728c */ /* 0x000fc6000bf05270 */
[----:B------:R-:W-:Y:S08]  /*0720*/  BRA.U !UP1, `(.L_x_7) ;  /* 0x0000000509847547 */ /* 0x000ff0000b800000 */
[----:B------:R-:W1:Y:S01]  /*0730*/  LDCU.64 UR4, c[0x0][0x380] ;  /* 0x00007000ff0477ac */ /* 0x000e620008000a00 */
[----:B------:R-:W-:Y:S01]  /*0740*/  MOV R5, RZ ;  /* 0x000000ff00057202 */ /* 0x000fe20000000f00 */
[----:B------:R-:W-:-:S04]  /*0750*/  ULOP3.LUT UR7, UR6, 0x7ffffff8, URZ, 0xc0, !UPT ;  /* 0x7ffffff806077892 */ /* 0x000fc8000f8ec0ff */
[----:B------:R-:W-:Y:S02]  /*0760*/  UIADD3 UR8, UPT, UPT, -UR7, URZ, URZ ;  /* 0x000000ff07087290 */ /* 0x000fe4000fffe1ff */
[----:B------:R-:W-:Y:S01]  /*0770*/  MOV R6, UR7 ;  /* 0x0000000700067c02 */ /* 0x000fe20008000f00 */
[----:B-1----:R-:W-:-:S04]  /*0780*/  UIADD3 UR4, UP1, UPT, UR4, 0x10, URZ ;  /* 0x0000001004047890 */ /* 0x002fc8000ff3e0ff */
[----:B------:R-:W-:Y:S02]  /*0790*/  UIADD3.X UR5, UPT, UPT, URZ, UR5, URZ, UP1, !UPT ;  /* 0x00000005ff057290 */ /* 0x000fe40008ffe4ff */
[----:B------:R-:W-:-:S04]  /*07a0*/  MOV R8, UR4 ;  /* 0x0000000400087c02 */ /* 0x000fc80008000f00 */
[----:B------:R-:W-:-:S07]  /*07b0*/  MOV R3, UR5 ;  /* 0x0000000500037c02 */ /* 0x000fce0008000f00 */
.L_x_8:
[----:B------:R-:W-:-:S05]  /*07c0*/  MOV R2, R8 ;  /* 0x0000000800027202 */ /* 0x000fca0000000f00 */
[----:B0-----:R-:W2:Y:S04]  /*07d0*/  LDG.E R7, desc[UR10][R2.64+-0x10] ;  /* 0xfffff00a02077981 */ /* 0x001ea8000c1e1900 */
[----:B------:R-:W3:Y:S04]  /*07e0*/  LDG.E R25, desc[UR10][R2.64+-0xc] ;  /* 0xfffff40a02197981 */ /* 0x000ee8000c1e1900 */
[----:B------:R-:W4:Y:S04]  /*07f0*/  LDG.E R21, desc[UR10][R2.64+-0x8] ;  /* 0xfffff80a02157981 */ /* 0x000f28000c1e1900 */
[----:B------:R-:W5:Y:S04]  /*0800*/  LDG.E R23, desc[UR10][R2.64+-0x4] ;  /* 0xfffffc0a02177981 */ /* 0x000f68000c1e1900 */
[----:B------:R-:W5:Y:S04]  /*0810*/  LDG.E R13, desc[UR10][R2.64] ;  /* 0x0000000a020d7981 */ /* 0x000f68000c1e1900 */
[----:B------:R-:W5:Y:S04]  /*0820*/  LDG.E R19, desc[UR10][R2.64+0x4] ;  /* 0x0000040a02137981 */ /* 0x000f68000c1e1900 */
[----:B------:R-:W5:Y:S04]  /*0830*/  LDG.E R17, desc[UR10][R2.64+0x8] ;  /* 0x0000080a02117981 */ /* 0x000f68000c1e1900 */
[----:B------:R-:W5:Y:S01]  /*0840*/  LDG.E R15, desc[UR10][R2.64+0xc] ;  /* 0x00000c0a020f7981 */ /* 0x000f62000c1e1900 */
[----:B------:R-:W-:Y:S01]  /*0850*/  HFMA2 R10, -RZ, RZ, 0.96630859375, -0.0022525787353515625 ;  /* 0x3bbb989dff0a7431 */ /* 0x000fe200000001ff */
[----:B------:R-:W-:Y:S01]  /*0860*/  MOV R11, 0x437c0000 ;  /* 0x437c0000000b7802 */ /* 0x000fe20000000f00 */
[----:B------:R-:W-:-:S04]  /*0870*/  UIADD3 UR8, UPT, UPT, UR8, 0x8, URZ ;  /* 0x0000000808087890 */ /* 0x000fc8000fffe0ff */
[----:B------:R-:W-:Y:S01]  /*0880*/  UISETP.NE.AND UP1, UPT, UR8, URZ, UPT ;  /* 0x000000ff0800728c */ /* 0x000fe2000bf25270 */
[----:B--2---:R-:W-:-:S04]  /*0890*/  FADD R9, R7, -R0 ;  /* 0x8000000007097221 */ /* 0x004fc80000000000 */
[----:B------:R-:W-:Y:S01]  /*08a0*/  FFMA.SAT R8, R9, R10, 0.5 ;  /* 0x3f00000009087423 */ /* 0x000fe2000000200a */
[----:B---3--:R-:W-:-:S03]  /*08b0*/  FADD R25, R25, -R0 ;  /* 0x8000000019197221 */ /* 0x008fc60000000000 */
[-C--:B------:R-:W-:Y:S01]  /*08c0*/  FFMA.RM R7, R8, R11.reuse, 12582913 ;  /* 0x4b40000108077423 */ /* 0x080fe2000000400b */
[-C--:B------:R-:W-:Y:S01]  /*08d0*/  FFMA.SAT R8, R25, R10.reuse, 0.5 ;  /* 0x3f00000019087423 */ /* 0x080fe2000000200a */
[--C-:B----4-:R-:W-:Y:S02]  /*08e0*/  FADD R21, R21, -R0.reuse ;  /* 0x8000000015157221 */ /* 0x110fe40000000000 */
[----:B------:R-:W-:Y:S01]  /*08f0*/  FADD R12, R7, -12583039 ;  /* 0xcb40007f070c7421 */ /* 0x000fe20000000000 */
[-C--:B------:R-:W-:Y:S01]  /*0900*/  FFMA.RM R8, R8, R11.reuse, 12582913 ;  /* 0x4b40000108087423 */ /* 0x080fe2000000400b */
[-C--:B------:R-:W-:Y:S01]  /*0910*/  FFMA.SAT R16, R21, R10.reuse, 0.5 ;  /* 0x3f00000015107423 */ /* 0x080fe2000000200a */
[----:B-----5:R-:W-:Y:S01]  /*0920*/  FADD R23, R23, -R0 ;  /* 0x8000000017177221 */ /* 0x020fe20000000000 */
[----:B------:R-:W-:Y:S01]  /*0930*/  FFMA R12, R9, 1.4426950216293334961, -R12 ;  /* 0x3fb8aa3b090c7823 */ /* 0x000fe2000000080c */
[C---:B------:R-:W-:Y:S01]  /*0940*/  FADD R14, R8.reuse, -12583039 ;  /* 0xcb40007f080e7421 */ /* 0x040fe20000000000 */
[----:B------:R-:W-:Y:S01]  /*0950*/  SHF.L.U32 R8, R8, 0x17, RZ ;  /* 0x0000001708087819 */ /* 0x000fe200000006ff */
[----:B------:R-:W-:Y:S01]  /*0960*/  FFMA.SAT R18, R23, R10, 0.5 ;  /* 0x3f00000017127423 */ /* 0x000fe2000000200a */
[----:B------:R-:W-:Y:S01]  /*0970*/  FFMA R12, R9, 1.925963033500011079e-08, R12 ;  /* 0x32a57060090c7823 */ /* 0x000fe2000000000c */
[----:B------:R-:W-:Y:S01]  /*0980*/  FFMA.RM R9, R16, R11, 12582913 ;  /* 0x4b40000110097423 */ /* 0x000fe2000000400b */
[----:B------:R-:W-:Y:S01]  /*0990*/  FFMA R14, R25, 1.4426950216293334961, -R14 ;  /* 0x3fb8aa3b190e7823 */ /* 0x000fe2000000080e */
[----:B------:R-:W-:-:S02]  /*09a0*/  FADD R27, R19, -R0 ;  /* 0x80000000131b7221 */ /* 0x000fc40000000000 */
[----:B------:R-:W-:Y:S01]  /*09b0*/  FADD R16, R9, -12583039 ;  /* 0xcb40007f09107421 */ /* 0x000fe20000000000 */
[----:B------:R-:W-:Y:S01]  /*09c0*/  FFMA R14, R25, 1.925963033500011079e-08, R14 ;  /* 0x32a57060190e7823 */ /* 0x000fe2000000000e */
[----:B------:R-:W-:Y:S01]  /*09d0*/  FADD R25, R13, -R0 ;  /* 0x800000000d197221 */ /* 0x000fe20000000000 */
[-C--:B------:R-:W-:Y:S01]  /*09e0*/  FFMA.RM R13, R18, R11.reuse, 12582913 ;  /* 0x4b400001120d7423 */ /* 0x080fe2000000400b */
[----:B------:R-:W-:Y:S01]  /*09f0*/  FFMA R16, R21, 1.4426950216293334961, -R16 ;  /* 0x3fb8aa3b15107823 */ /* 0x000fe20000000810 */
[----:B------:R-:W0:Y:S01]  /*0a00*/  MUFU.EX2 R12, R12 ;  /* 0x0000000c000c7308 */ /* 0x000e220000000800 */
[-C--:B------:R-:W-:Y:S01]  /*0a10*/  FFMA.SAT R22, R25, R10.reuse, 0.5 ;  /* 0x3f00000019167423 */ /* 0x080fe2000000200a */
[----:B------:R-:W-:Y:S01]  /*0a20*/  FADD R20, R13, -12583039 ;  /* 0xcb40007f0d147421 */ /* 0x000fe20000000000 */
[----:B------:R-:W-:Y:S01]  /*0a30*/  FFMA R18, R21, 1.925963033500011079e-08, R16 ;  /* 0x32a5706015127823 */ /* 0x000fe20000000010 */
[----:B------:R-:W-:Y:S01]  /*0a40*/  FADD R21, R17, -R0 ;  /* 0x8000000011157221 */ /* 0x000fe20000000000 */
[-C--:B------:R-:W-:Y:S01]  /*0a50*/  FFMA.RM R16, R22, R11.reuse, 12582913 ;  /* 0x4b40000116107423 */ /* 0x080fe2000000400b */
[----:B------:R-:W-:Y:S01]  /*0a60*/  FFMA R20, R23, 1.4426950216293334961, -R20 ;  /* 0x3fb8aa3b17147823 */ /* 0x000fe20000000814 */
[-C--:B------:R-:W-:Y:S01]  /*0a70*/  FFMA.SAT R26, R27, R10.reuse, 0.5 ;  /* 0x3f0000001b1a7423 */ /* 0x080fe2000000200a */
[----:B------:R-:W1:Y:S01]  /*0a80*/  MUFU.EX2 R14, R14 ;  /* 0x0000000e000e7308 */ /* 0x000e620000000800 */
[----:B------:R-:W-:Y:S01]  /*0a90*/  FADD R24, R16, -12583039 ;  /* 0xcb40007f10187421 */ /* 0x000fe20000000000 */
[----:B------:R-:W-:Y:S01]  /*0aa0*/  FFMA R22, R23, 1.925963033500011079e-08, R20 ;  /* 0x32a5706017167823 */ /* 0x000fe20000000014 */
[-C--:B------:R-:W-:Y:S01]  /*0ab0*/  FFMA.RM R19, R26, R11.reuse, 12582913 ;  /* 0x4b4000011a137423 */ /* 0x080fe2000000400b */
[----:B------:R-:W-:Y:S01]  /*0ac0*/  FADD R23, R15, -R0 ;  /* 0x800000000f177221 */ /* 0x000fe20000000000 */
[----:B------:R-:W-:Y:S01]  /*0ad0*/  FFMA R24, R25, 1.4426950216293334961, -R24 ;  /* 0x3fb8aa3b19187823 */ /* 0x000fe20000000818 */
[----:B------:R-:W-:Y:S01]  /*0ae0*/  SHF.L.U32 R13, R13, 0x17, RZ ;  /* 0x000000170d0d7819 */ /* 0x000fe200000006ff */
[----:B------:R-:W-:Y:S01]  /*0af0*/  FADD R26, R19, -12583039 ;  /* 0xcb40007f131a7421 */ /* 0x000fe20000000000 */
[----:B------:R-:W2:Y:S01]  /*0b00*/  MUFU.EX2 R18, R18 ;  /* 0x0000001200127308 */ /* 0x000ea20000000800 */
[----:B------:R-:W-:Y:S01]  /*0b10*/  FFMA R20, R25, 1.925963033500011079e-08, R24 ;  /* 0x32a5706019147823 */ /* 0x000fe20000000018 */
[-C--:B------:R-:W-:Y:S01]  /*0b20*/  FFMA.SAT R24, R21, R10.reuse, 0.5 ;  /* 0x3f00000015187423 */ /* 0x080fe2000000200a */
[----:B------:R-:W-:Y:S01]  /*0b30*/  FFMA.SAT R28, R23, R10, 0.5 ;  /* 0x3f000000171c7423 */ /* 0x000fe2000000200a */
[----:B------:R-:W-:Y:S01]  /*0b40*/  SHF.L.U32 R10, R7, 0x17, RZ ;  /* 0x00000017070a7819 */ /* 0x000fe200000006ff */
[C---:B------:R-:W-:Y:S01]  /*0b50*/  FFMA R26, R27.reuse, 1.4426950216293334961, -R26 ;  /* 0x3fb8aa3b1b1a7823 */ /* 0x040fe2000000081a */
[-C--:B------:R-:W-:Y:S01]  /*0b60*/  FFMA.RM R15, R24, R11.reuse, 12582913 ;  /* 0x4b400001180f7423 */ /* 0x080fe2000000400b */
[----:B------:R-:W-:Y:S01]  /*0b70*/  FFMA.RM R11, R28, R11, 12582913 ;  /* 0x4b4000011c0b7423 */ /* 0x000fe2000000400b */
[----:B------:R-:W3:Y:S01]  /*0b80*/  MUFU.EX2 R17, R22 ;  /* 0x0000001600117308 */ /* 0x000ee20000000800 */
[----:B------:R-:W-:Y:S01]  /*0b90*/  FFMA R26, R27, 1.925963033500011079e-08, R26 ;  /* 0x32a570601b1a7823 */ /* 0x000fe2000000001a */
[----:B------:R-:W-:Y:S01]  /*0ba0*/  FADD R24, R15, -12583039 ;  /* 0xcb40007f0f187421 */ /* 0x000fe20000000000 */
[----:B0-----:R-:W-:Y:S01]  /*0bb0*/  FFMA R5, R10, R12, R5 ;  /* 0x0000000c0a057223 */ /* 0x001fe20000000005 */
[----:B------:R-:W-:Y:S01]  /*0bc0*/  FADD R12, R11, -12583039 ;  /* 0xcb40007f0b0c7421 */ /* 0x000fe20000000000 */
[----:B------:R-:W-:Y:S01]  /*0bd0*/  SHF.L.U32 R10, R9, 0x17, RZ ;  /* 0x00000017090a7819 */ /* 0x000fe200000006ff */
[----:B------:R-:W-:Y:S01]  /*0be0*/  FFMA R24, R21, 1.4426950216293334961, -R24 ;  /* 0x3fb8aa3b15187823 */ /* 0x000fe20000000818 */
[----:B-1----:R-:W-:Y:S01]  /*0bf0*/  FFMA R5, R8, R14, R5 ;  /* 0x0000000e08057223 */ /* 0x002fe20000000005 */
[----:B------:R-:W0:Y:S01]  /*0c00*/  MUFU.EX2 R20, R20 ;  /* 0x0000001400147308 */ /* 0x000e220000000800 */
[----:B------:R-:W-:Y:S01]  /*0c10*/  FFMA R12, R23, 1.4426950216293334961, -R12 ;  /* 0x3fb8aa3b170c7823 */ /* 0x000fe2000000080c */
[----:B------:R-:W-:Y:S01]  /*0c20*/  FFMA R24, R21, 1.925963033500011079e-08, R24 ;  /* 0x32a5706015187823 */ /* 0x000fe20000000018 */
[----:B--2---:R-:W-:Y:S01]  /*0c30*/  FFMA R10, R10, R18, R5 ;  /* 0x000000120a0a7223 */ /* 0x004fe20000000005 */
[----:B------:R-:W-:Y:S01]  /*0c40*/  SHF.L.U32 R16, R16, 0x17, RZ ;  /* 0x0000001710107819 */ /* 0x000fe200000006ff */
[----:B------:R-:W-:Y:S01]  /*0c50*/  FFMA R12, R23, 1.925963033500011079e-08, R12 ;  /* 0x32a57060170c7823 */ /* 0x000fe2000000000c */
[----:B------:R-:W-:-:S02]  /*0c60*/  SHF.L.U32 R19, R19, 0x17, RZ ;  /* 0x0000001713137819 */ /* 0x000fc400000006ff */
[----:B------:R-:W1:Y:S01]  /*0c70*/  MUFU.EX2 R7, R26 ;  /* 0x0000001a00077308 */ /* 0x000e620000000800 */
[----:B---3--:R-:W-:Y:S01]  /*0c80*/  FFMA R13, R13, R17, R10 ;  /* 0x000000110d0d7223 */ /* 0x008fe2000000000a */
[----:B------:R-:W-:-:S06]  /*0c90*/  SHF.L.U32 R8, R15, 0x17, RZ ;  /* 0x000000170f087819 */ /* 0x000fcc00000006ff */
[----:B------:R-:W2:Y:S01]  /*0ca0*/  MUFU.EX2 R24, R24 ;  /* 0x0000001800187308 */ /* 0x000ea20000000800 */
[----:B0-----:R-:W-:-:S07]  /*0cb0*/  FFMA R16, R16, R20, R13 ;  /* 0x0000001410107223 */ /* 0x001fce000000000d */
[----:B------:R-:W0:Y:S01]  /*0cc0*/  MUFU.EX2 R12, R12 ;  /* 0x0000000c000c7308 */ /* 0x000e220000000800 */
[----:B-1----:R-:W-:-:S04]  /*0cd0*/  FFMA R7, R19, R7, R16 ;  /* 0x0000000713077223 */ /* 0x002fc80000000010 */
[----:B--2---:R-:W-:Y:S01]  /*0ce0*/  FFMA R7, R8, R24, R7 ;  /* 0x0000001808077223 */ /* 0x004fe20000000007 */
[----:B------:R-:W-:Y:S02]  /*0cf0*/  IADD3 R8, P0, PT, R2, 0x20, RZ ;  /* 0x0000002002087810 */ /* 0x000fe40007f1e0ff */
[----:B------:R-:W-:Y:S02]  /*0d00*/  SHF.L.U32 R2, R11, 0x17, RZ ;  /* 0x000000170b027819 */ /* 0x000fe400000006ff */
[----:B------:R-:W-:-:S03]  /*0d10*/  IADD3.X R3, PT, PT, RZ, R3, RZ, P0, !PT ;  /* 0x00000003ff037210 */ /* 0x000fc600007fe4ff */
[----:B0-----:R-:W-:Y:S01]  /*0d20*/  FFMA R5, R2, R12, R7 ;  /* 0x0000000c02057223 */ /* 0x001fe20000000007 */
[----:B------:R-:W-:Y:S06]  /*0d30*/  BRA.U UP1, `(.L_x_8) ;  /* 0xfffffff901a07547 */ /* 0x000fec000b83ffff */
.L_x_7:
        /* <DEDUP_REMOVED lines=8> */
[----:B------:R-:W3:Y:S04]  /*0dc0*/  LDG.E R11, desc[UR10][R8.64+0x4] ;  /* 0x0000040a080b7981 */ /* 0x000ee8000c1e1900 */
[----:B------:R-:W4:Y:S04]  /*0dd0*/  LDG.E R13, desc[UR10][R8.64+0x8] ;  /* 0x0000080a080d7981 */ /* 0x000f28000c1e1900 */
[----:B------:R0:W5:Y:S01]  /*0de0*/  LDG.E R15, desc[UR10][R8.64+0xc] ;  /* 0x00000c0a080f7981 */ /* 0x000162000c1e1900 */
[----:B------:R-:W-:Y:S01]  /*0df0*/  HFMA2 R12, -RZ, RZ, 0.96630859375, -0.0022525787353515625 ;  /* 0x3bbb989dff0c7431 */ /* 0x000fe200000001ff */
[----:B------:R-:W-:-:S02]  /*0e00*/  MOV R14, 0x437c0000 ;  /* 0x437c0000000e7802 */ /* 0x000fc40000000f00 */
[----:B------:R-:W-:Y:S01]  /*0e10*/  IADD3 R6, PT, PT, R6, 0x4, RZ ;  /* 0x0000000406067810 */ /* 0x000fe20007ffe0ff */
[----:B--2---:R-:W-:-:S04]  /*0e20*/  FADD R7, R3, -R0 ;  /* 0x8000000003077221 */ /* 0x004fc80000000000 */
[----:B------:R-:W-:Y:S01]  /*0e30*/  FFMA.SAT R2, R7, R12, 0.5 ;  /* 0x3f00000007027423 */ /* 0x000fe2000000200c */
[----:B---3--:R-:W-:-:S03]  /*0e40*/  FADD R11, R11, -R0 ;  /* 0x800000000b0b7221 */ /* 0x008fc60000000000 */
[----:B------:R-:W-:Y:S01]  /*0e50*/  FFMA.RM R2, R2, R14, 12582913 ;  /* 0x4b40000102027423 */ /* 0x000fe2000000400e */
[--C-:B----4-:R-:W-:Y:S01]  /*0e60*/  FADD R13, R13, -R0.reuse ;  /* 0x800000000d0d7221 */ /* 0x110fe20000000000 */
[-C--:B------:R-:W-:Y:S02]  /*0e70*/  FFMA.SAT R3, R11, R12.reuse, 0.5 ;  /* 0x3f0000000b037423 */ /* 0x080fe4000000200c */
[C---:B------:R-:W-:Y:S01]  /*0e80*/  FADD R10, R2.reuse, -12583039 ;  /* 0xcb40007f020a7421 */ /* 0x040fe20000000000 */
[----:B0-----:R-:W-:Y:S01]  /*0e90*/  FFMA.SAT R9, R13, R12, 0.5 ;  /* 0x3f0000000d097423 */ /* 0x001fe2000000200c */
[-C--:B------:R-:W-:Y:S01]  /*0ea0*/  FFMA.RM R3, R3, R14.reuse, 12582913 ;  /* 0x4b40000103037423 */ /* 0x080fe2000000400e */
[----:B-----5:R-:W-:Y:S01]  /*0eb0*/  FADD R15, R15, -R0 ;  /* 0x800000000f0f7221 */ /* 0x020fe20000000000 */
[----:B------:R-:W-:Y:S01]  /*0ec0*/  FFMA R10, R7, 1.4426950216293334961, -R10 ;  /* 0x3fb8aa3b070a7823 */ /* 0x000fe2000000080a */
[----:B------:R-:W-:Y:S01]  /*0ed0*/  SHF.L.U32 R2, R2, 0x17, RZ ;  /* 0x0000001702027819 */ /* 0x000fe200000006ff */
[C---:B------:R-:W-:Y:S01]  /*0ee0*/  FADD R8, R3.reuse, -12583039 ;  /* 0xcb40007f03087421 */ /* 0x040fe20000000000 */
[----:B------:R-:W-:Y:S01]  /*0ef0*/  SHF.L.U32 R3, R3, 0x17, RZ ;  /* 0x0000001703037819 */ /* 0x000fe200000006ff */
[----:B------:R-:W-:Y:S01]  /*0f00*/  FFMA R10, R7, 1.925963033500011079e-08, R10 ;  /* 0x32a57060070a7823 */ /* 0x000fe2000000000a */
[----:B------:R-:W-:Y:S01]  /*0f10*/  FFMA.RM R7, R9, R14, 12582913 ;  /* 0x4b40000109077423 */ /* 0x000fe2000000400e */
[----:B------:R-:W-:Y:S01]  /*0f20*/  FFMA.SAT R9, R15, R12, 0.5 ;  /* 0x3f0000000f097423 */ /* 0x000fe2000000200c */
[----:B------:R-:W-:-:S02]  /*0f30*/  FFMA R8, R11, 1.4426950216293334961, -R8 ;  /* 0x3fb8aa3b0b087823 */ /* 0x000fc40000000808 */
[----:B------:R-:W-:Y:S01]  /*0f40*/  FADD R12, R7, -12583039 ;  /* 0xcb40007f070c7421 */ /* 0x000fe20000000000 */
[----:B------:R-:W-:Y:S01]  /*0f50*/  FFMA.RM R9, R9, R14, 12582913 ;  /* 0x4b40000109097423 */ /* 0x000fe2000000400e */
[----:B------:R-:W-:Y:S01]  /*0f60*/  FFMA R8, R11, 1.925963033500011079e-08, R8 ;  /* 0x32a570600b087823 */ /* 0x000fe20000000008 */
[----:B------:R-:W0:Y:S01]  /*0f70*/  MUFU.EX2 R10, R10 ;  /* 0x0000000a000a7308 */ /* 0x000e220000000800 */
[----:B------:R-:W-:Y:S01]  /*0f80*/  FFMA R12, R13, 1.4426950216293334961, -R12 ;  /* 0x3fb8aa3b0d0c7823 */ /* 0x000fe2000000080c */
[----:B------:R-:W-:Y:S01]  /*0f90*/  FADD R14, R9, -12583039 ;  /* 0xcb40007f090e7421 */ /* 0x000fe20000000000 */
[----:B------:R-:W-:Y:S02]  /*0fa0*/  SHF.L.U32 R7, R7, 0x17, RZ ;  /* 0x0000001707077819 */ /* 0x000fe400000006ff */
[----:B------:R-:W-:Y:S01]  /*0fb0*/  FFMA R12, R13, 1.925963033500011079e-08, R12 ;  /* 0x32a570600d0c7823 */ /* 0x000fe2000000000c */
[C---:B------:R-:W-:Y:S02]  /*0fc0*/  FFMA R14, R15.reuse, 1.4426950216293334961, -R14 ;  /* 0x3fb8aa3b0f0e7823 */ /* 0x040fe4000000080e */
[----:B------:R-:W1:Y:S02]  /*0fd0*/  MUFU.EX2 R8, R8 ;  /* 0x0000000800087308 */ /* 0x000e640000000800 */
[----:B------:R-:W-:-:S06]  /*0fe0*/  FFMA R14, R15, 1.925963033500011079e-08, R14 ;  /* 0x32a570600f0e7823 */ /* 0x000fcc000000000e */
[----:B------:R-:W2:Y:S01]  /*0ff0*/  MUFU.EX2 R12, R12 ;  /* 0x0000000c000c7308 */ /* 0x000ea20000000800 */
[----:B0-----:R-:W-:Y:S01]  /*1000*/  FFMA R2, R2, R10, R5 ;  /* 0x0000000a02027223 */ /* 0x001fe20000000005 */
[----:B------:R-:W-:-:S06]  /*1010*/  SHF.L.U32 R5, R9, 0x17, RZ ;  /* 0x0000001709057819 */ /* 0x000fcc00000006ff */
[----:B------:R-:W0:Y:S01]  /*1020*/  MUFU.EX2 R14, R14 ;  /* 0x0000000e000e7308 */ /* 0x000e220000000800 */
[----:B-1----:R-:W-:-:S04]  /*1030*/  FFMA R2, R3, R8, R2 ;  /* 0x0000000803027223 */ /* 0x002fc80000000002 */
[----:B--2---:R-:W-:-:S04]  /*1040*/  FFMA R2, R7, R12, R2 ;  /* 0x0000000c07027223 */ /* 0x004fc80000000002 */
[----:B0-----:R-:W-:-:S07]  /*1050*/  FFMA R5, R5, R14, R2 ;  /* 0x0000000e05057223 */ /* 0x001fce0000000002 */
.L_x_9:
[----:B------:R-:W-:Y:S05]  /*1060*/  BRA.U !UP1, `(.L_x_6) ;  /* 0x0000000109b07547 */ /* 0x000fea000b800000 */
[----:B------:R-:W-:Y:S02]  /*1070*/  UISETP.NE.AND UP0, UPT, UR5, 0x1, UPT ;  /* 0x000000010500788c */ /* 0x000fe4000bf05270 */
[----:B------:R-:W-:-:S04]  /*1080*/  ULOP3.LUT UR4, UR6, 0x1, URZ, 0xc0, !UPT ;  /* 0x0000000106047892 */ /* 0x000fc8000f8ec0ff */
[----:B------:R-:W-:-:S03]  /*1090*/  UISETP.NE.U32.AND UP1, UPT, UR4, 0x1, UPT ;  /* 0x000000010400788c */ /* 0x000fc6000bf25070 */
[----:B------:R-:W-:Y:S08]  /*10a0*/  BRA.U !UP0, `(.L_x_10) ;  /* 0x0000000108647547 */ /* 0x000ff0000b800000 */
[----:B------:R-:W1:Y:S02]  /*10b0*/  LDC.64 R2, c[0x0][0x380] ;  /* 0x0000e000ff027b82 */ /* 0x000e640000000a00 */
[----:B-1----:R-:W-:-:S05]  /*10c0*/  IMAD.WIDE.U32 R2, R6, 0x4, R2 ;  /* 0x0000000406027825 */ /* 0x002fca00078e0002 */
[----:B0-----:R-:W2:Y:S04]  /*10d0*/  LDG.E R7, desc[UR10][R2.64] ;  /* 0x0000000a02077981 */ /* 0x001ea8000c1e1900 */
[----:B------:R-:W3:Y:S01]  /*10e0*/  LDG.E R11, desc[UR10][R2.64+0x4] ;  /* 0x0000040a020b7981 */ /* 0x000ee2000c1e1900 */
[----:B------:R-:W-:Y:S01]  /*10f0*/  HFMA2 R8, -RZ, RZ, 0.96630859375, -0.0022525787353515625 ;  /* 0x3bbb989dff087431 */ /* 0x000fe200000001ff */
[----:B------:R-:W-:Y:S02]  /*1100*/  MOV R10, 0x437c0000 ;  /* 0x437c0000000a7802 */ /* 0x000fe40000000f00 */
[----:B------:R-:W-:Y:S01]  /*1110*/  IADD3 R6, PT, PT, R6, 0x2, RZ ;  /* 0x0000000206067810 */ /* 0x000fe20007ffe0ff */
[----:B--2---:R-:W-:-:S04]  /*1120*/  FADD R7, R7, -R0 ;  /* 0x8000000007077221 */ /* 0x004fc80000000000 */
[----:B------:R-:W-:Y:S01]  /*1130*/  FFMA.SAT R9, R7, R8, 0.5 ;  /* 0x3f00000007097423 */ /* 0x000fe20000002008 */
[----:B---3--:R-:W-:-:S03]  /*1140*/  FADD R11, R11, -R0 ;  /* 0x800000000b0b7221 */ /* 0x008fc60000000000 */
[----:B------:R-:W-:Y:S01]  /*1150*/  FFMA.RM R9, R9, R10, 12582913 ;  /* 0x4b40000109097423 */ /* 0x000fe2000000400a */
[----:B------:R-:W-:-:S03]  /*1160*/  FFMA.SAT R13, R11, R8, 0.5 ;  /* 0x3f0000000b0d7423 */ /* 0x000fc60000002008 */
[----:B------:R-:W-:Y:S01]  /*1170*/  FADD R8, R9, -12583039 ;  /* 0xcb40007f09087421 */ /* 0x000fe20000000000 */
[----:B------:R-:W-:-:S03]  /*1180*/  FFMA.RM R13, R13, R10, 12582913 ;  /* 0x4b4000010d0d7423 */ /* 0x000fc6000000400a */
[----:B------:R-:W-:Y:S01]  /*1190*/  FFMA R8, R7, 1.4426950216293334961, -R8 ;  /* 0x3fb8aa3b07087823 */ /* 0x000fe20000000808 */
[C---:B------:R-:W-:Y:S01]  /*11a0*/  FADD R2, R13.reuse, -12583039 ;  /* 0xcb40007f0d027421 */ /* 0x040fe20000000000 */
[----:B------:R-:W-:Y:S02]  /*11b0*/  SHF.L.U32 R13, R13, 0x17, RZ ;  /* 0x000000170d0d7819 */ /* 0x000fe400000006ff */
[----:B------:R-:W-:Y:S01]  /*11c0*/  FFMA R8, R7, 1.925963033500011079e-08, R8 ;  /* 0x32a5706007087823 */ /* 0x000fe20000000008 */
[----:B------:R-:W-:-:S04]  /*11d0*/  FFMA R2, R11, 1.4426950216293334961, -R2 ;  /* 0x3fb8aa3b0b027823 */ /* 0x000fc80000000802 */
[----:B------:R-:W-:Y:S01]  /*11e0*/  FFMA R11, R11, 1.925963033500011079e-08, R2 ;  /* 0x32a570600b0b7823 */ /* 0x000fe20000000002 */
[----:B------:R-:W0:Y:S01]  /*11f0*/  MUFU.EX2 R8, R8 ;  /* 0x0000000800087308 */ /* 0x000e220000000800 */
[----:B------:R-:W-:-:S07]  /*1200*/  SHF.L.U32 R2, R9, 0x17, RZ ;  /* 0x0000001709027819 */ /* 0x000fce00000006ff */
[----:B------:R-:W1:Y:S01]  /*1210*/  MUFU.EX2 R11, R11 ;  /* 0x0000000b000b7308 */ /* 0x000e620000000800 */
[----:B0-----:R-:W-:-:S04]  /*1220*/  FFMA R2, R2, R8, R5 ;  /* 0x0000000802027223 */ /* 0x001fc80000000005 */
[----:B-1----:R-:W-:-:S07]  /*1230*/  FFMA R5, R13, R11, R2 ;  /* 0x0000000b0d057223 */ /* 0x002fce0000000002 */
.L_x_10:
[----:B------:R-:W-:Y:S05]  /*1240*/  BRA.U UP1, `(.L_x_6) ;  /* 0x0000000101387547 */ /* 0x000fea000b800000 */
[----:B------:R-:W1:Y:S02]  /*1250*/  LDC.64 R2, c[0x0][0x380] ;  /* 0x0000e000ff027b82 */ /* 0x000e640000000a00 */
[----:B-1----:R-:W-:-:S06]  /*1260*/  IMAD.WIDE.U32 R6, R6, 0x4, R2 ;  /* 0x0000000406067825 */ /* 0x002fcc00078e0002 */
[----:B0-----:R-:W2:Y:S01]  /*1270*/  LDG.E R7, desc[UR10][R6.64] ;  /* 0x0000000a06077981 */ /* 0x001ea2000c1e1900 */
[----:B------:R-:W-:Y:S01]  /*1280*/  HFMA2 R3, -RZ, RZ, 0.96630859375, -0.0022525787353515625 ;  /* 0x3bbb989dff037431 */ /* 0x000fe200000001ff */
[----:B------:R-:W-:Y:S01]  /*1290*/  MOV R8, 0x437c0000 ;  /* 0x437c000000087802 */ /* 0x000fe20000000f00 */
[----:B--2---:R-:W-:-:S04]  /*12a0*/  FADD R2, R7, -R0 ;  /* 0x8000000007027221 */ /* 0x004fc80000000000 */
[----:B------:R-:W-:-:S04]  /*12b0*/  FFMA.SAT R3, R2, R3, 0.5 ;  /* 0x3f00000002037423 */ /* 0x000fc80000002003 */
[----:B------:R-:W-:-:S04]  /*12c0*/  FFMA.RM R3, R3, R8, 12582913 ;  /* 0x4b40000103037423 */ /* 0x000fc80000004008 */
[----:B------:R-:W-:-:S04]  /*12d0*/  FADD R9, R3, -12583039 ;  /* 0xcb40007f03097421 */ /* 0x000fc80000000000 */
[----:B------:R-:W-:-:S04]  /*12e0*/  FFMA R9, R2, 1.4426950216293334961, -R9 ;  /* 0x3fb8aa3b02097823 */ /* 0x000fc80000000809 */
[----:B------:R-:W-:Y:S01]  /*12f0*/  FFMA R9, R2, 1.925963033500011079e-08, R9 ;  /* 0x32a5706002097823 */ /* 0x000fe20000000009 */
[----:B------:R-:W-:-:S05]  /*1300*/  SHF.L.U32 R2, R3, 0x17, RZ ;  /* 0x0000001703027819 */ /* 0x000fca00000006ff */
[----:B------:R-:W0:Y:S02]  /*1310*/  MUFU.EX2 R9, R9 ;  /* 0x0000000900097308 */ /* 0x000e240000000800 */
[----:B0-----:R-:W-:-:S07]  /*1320*/  FFMA R5, R2, R9, R5 ;  /* 0x0000000902057223 */ /* 0x001fce0000000005 */
.L_x_6:
[----:B------:R-:W1:Y:S02]  /*1330*/  LDC.64 R2, c[0x0][0x380] ;  /* 0x0000e000ff027b82 */ /* 0x000e640000000a00 */
[----:B-1----:R-:W-:-:S06]  /*1340*/  IMAD.WIDE R2, R4, 0x4, R2 ;  /* 0x0000000404027825 */ /* 0x002fcc00078e0202 */
[----:B0-----:R-:W2:Y:S01]  /*1350*/  LDG.E R3, desc[UR10][R2.64] ;  /* 0x0000000a02037981 */ /* 0x001ea2000c1e1900 */
[----:B------:R-:W-:Y:S01]  /*1360*/  MOV R7, 0x3bbb989d ;  /* 0x3bbb989d00077802 */ /* 0x000fe20000000f00 */
[----:B------:R-:W0:Y:S01]  /*1370*/  MUFU.RCP R8, R5 ;  /* 0x0000000500087308 */ /* 0x000e220000001000 */
[----:B------:R-:W-:Y:S01]  /*1380*/  MOV R9, 0x437c0000 ;  /* 0x437c000000097802 */ /* 0x000fe20000000f00 */
[----:B------:R-:W-:Y:S01]  /*1390*/  BSSY.RECONVERGENT B0, `(.L_x_11) ;  /* 0x0000015000007945 */ /* 0x000fe20003800200 */
[----:B--2---:R-:W-:Y:S01]  /*13a0*/  FADD R0, R3, -R0 ;  /* 0x8000000003007221 */ /* 0x004fe20000000000 */
[----:B0-----:R-:W-:-:S03]  /*13b0*/  FFMA R3, R8, -R5, 1 ;  /* 0x3f80000008037423 */ /* 0x001fc60000000805 */
[----:B------:R-:W-:Y:S01]  /*13c0*/  FFMA.SAT R6, R0, R7, 0.5 ;  /* 0x3f00000000067423 */ /* 0x000fe20000002007 */
[----:B------:R-:W-:-:S03]  /*13d0*/  FFMA R3, R8, R3, R8 ;  /* 0x0000000308037223 */ /* 0x000fc60000000008 */
[----:B------:R-:W-:-:S04]  /*13e0*/  FFMA.RM R6, R6, R9, 12582913 ;  /* 0x4b40000106067423 */ /* 0x000fc80000004009 */
[----:B------:R-:W-:-:S04]  /*13f0*/  FADD R7, R6, -12583039 ;  /* 0xcb40007f06077421 */ /* 0x000fc80000000000 */
[----:B------:R-:W-:-:S04]  /*1400*/  FFMA R7, R0, 1.4426950216293334961, -R7 ;  /* 0x3fb8aa3b00077823 */ /* 0x000fc80000000807 */
[----:B------:R-:W-:Y:S01]  /*1410*/  FFMA R7, R0, 1.925963033500011079e-08, R7 ;  /* 0x32a5706000077823 */ /* 0x000fe20000000007 */
[----:B------:R-:W-:-:S05]  /*1420*/  SHF.L.U32 R0, R6, 0x17, RZ ;  /* 0x0000001706007819 */ /* 0x000fca00000006ff */
[----:B------:R-:W0:Y:S02]  /*1430*/  MUFU.EX2 R7, R7 ;  /* 0x0000000700077308 */ /* 0x000e240000000800 */
[----:B0-----:R-:W-:-:S06]  /*1440*/  FMUL R0, R0, R7 ;  /* 0x0000000700007220 */ /* 0x001fcc0000400000 */
[----:B------:R-:W0:Y:S01]  /*1450*/  FCHK P0, R0, R5 ;  /* 0x0000000500007302 */ /* 0x000e220000000000 */
[----:B------:R-:W-:-:S04]  /*1460*/  FFMA R2, R0, R3, RZ ;  /* 0x0000000300027223 */ /* 0x000fc800000000ff */
[----:B------:R-:W-:-:S04]  /*1470*/  FFMA R6, R2, -R5, R0 ;  /* 0x8000000502067223 */ /* 0x000fc80000000000 */
[----:B------:R-:W-:Y:S01]  /*1480*/  FFMA R9, R3, R6, R2 ;  /* 0x0000000603097223 */ /* 0x000fe20000000002 */
[----:B0-----:R-:W-:Y:S06]  /*1490*/  @!P0 BRA `(.L_x_12) ;  /* 0x0000000000108947 */ /* 0x001fec0003800000 */
[----:B------:R-:W-:Y:S02]  /*14a0*/  MOV R3, R5 ;  /* 0x0000000500037202 */ /* 0x000fe40000000f00 */
[----:B------:R-:W-:-:S07]  /*14b0*/  MOV R2, 0x14d0 ;  /* 0x000014d000027802 */ /* 0x000fce0000000f00 */
[----:B------:R-:W-:Y:S05]  /*14c0*/  CALL.REL.NOINC `($__internal_0_$__cuda_sm3x_div_rn_noftz_f32_slowpath) ;  /* 0x0000000000187944 */ /* 0x000fea0003c00000 */
[----:B------:R-:W-:-:S07]  /*14d0*/  MOV R9, R0 ;  /* 0x0000000000097202 */ /* 0x000fce0000000f00 */
.L_x_12:
[----:B------:R-:W-:Y:S05]  /*14e0*/  BSYNC.RECONVERGENT B0 ;  /* 0x0000000000007941 */ /* 0x000fea0003800200 */
.L_x_11:
[----:B------:R-:W0:Y:S02]  /*14f0*/  LDC.64 R2, c[0x0][0x388] ;  /* 0x0000e200ff027b82 */ /* 0x000e240000000a00 */
[----:B0-----:R-:W-:-:S05]  /*1500*/  IMAD.WIDE R4, R4, 0x4, R2 ;  /* 0x0000000404047825 */ /* 0x001fca00078e0202 */
[----:B------:R-:W-:Y:S01]  /*1510*/  STG.E desc[UR10][R4.64], R9 ;  /* 0x0000000904007986 */ /* 0x000fe2000c10190a */
[----:B------:R-:W-:Y:S05]  /*1520*/  EXIT ;  /* 0x000000000000794d */ /* 0x000fea0003800000 */
        .weak           $__internal_0_$__cuda_sm3x_div_rn_noftz_f32_slowpath
        .type           $__internal_0_$__cuda_sm3x_div_rn_noftz_f32_slowpath,@function
        .size           $__internal_0_$__cuda_sm3x_div_rn_noftz_f32_slowpath,(.L_x_25 - $__internal_0_$__cuda_sm3x_div_rn_noftz_f32_slowpath)
$__internal_0_$__cuda_sm3x_div_rn_noftz_f32_slowpath:
[----:B------:R-:W-:Y:S01]  /*1530*/  SHF.R.U32.HI R6, RZ, 0x17, R3 ;  /* 0x00000017ff067819 */ /* 0x000fe20000011603 */
[----:B------:R-:W-:Y:S01]  /*1540*/  BSSY.RECONVERGENT B1, `(.L_x_13) ;  /* 0x0000063000017945 */ /* 0x000fe20003800200 */
[----:B------:R-:W-:Y:S02]  /*1550*/  SHF.R.U32.HI R5, RZ, 0x17, R0 ;  /* 0x00000017ff057819 */ /* 0x000fe40000011600 */
[----:B------:R-:W-:Y:S02]  /*1560*/  LOP3.LUT R11, R6, 0xff, RZ, 0xc0, !PT ;  /* 0x000000ff060b7812 */ /* 0x000fe400078ec0ff */
[----:B------:R-:W-:Y:S02]  /*1570*/  LOP3.LUT R8, R5, 0xff, RZ, 0xc0, !PT ;  /* 0x000000ff05087812 */ /* 0x000fe400078ec0ff */
[----:B------:R-:W-:Y:S02]  /*1580*/  IADD3 R9, PT, PT, R11, -0x1, RZ ;  /* 0xffffffff0b097810 */ /* 0x000fe40007ffe0ff */
[----:B------:R-:W-:-:S02]  /*1590*/  IADD3 R7, PT, PT, R8, -0x1, RZ ;  /* 0xffffffff08077810 */ /* 0x000fc40007ffe0ff */
[----:B------:R-:W-:Y:S02]  /*15a0*/  ISETP.GT.U32.AND P0, PT, R9, 0xfd, PT ;  /* 0x000000fd0900780c */ /* 0x000fe40003f04070 */
[----:B------:R-:W-:Y:S02]  /*15b0*/  MOV R5, R0 ;  /* 0x0000000000057202 */ /* 0x000fe40000000f00 */
[----:B------:R-:W-:-:S13]  /*15c0*/  ISETP.GT.U32.OR P0, PT, R7, 0xfd, P0 ;  /* 0x000000fd0700780c */ /* 0x000fda0000704470 */
[----:B------:R-:W-:Y:S01]  /*15d0*/  @!P0 MOV R6, RZ ;  /* 0x000000ff00068202 */ /* 0x000fe20000000f00 */
[----:B------:R-:W-:Y:S06]  /*15e0*/  @!P0 BRA `(.L_x_14) ;  /* 0x00000000005c8947 */ /* 0x000fec0003800000 */
[----:B------:R-:W-:Y:S02]  /*15f0*/  FSETP.GTU.FTZ.AND P1, PT, |R3|, +INF , PT ;  /* 0x7f8000000300780b */ /* 0x000fe40003f3c200 */
[----:B------:R-:W-:-:S04]  /*1600*/  FSETP.GTU.FTZ.AND P0, PT, |R0|, +INF , PT ;  /* 0x7f8000000000780b */ /* 0x000fc80003f1c200 */
[----:B------:R-:W-:-:S13]  /*1610*/  PLOP3.LUT P0, PT, P0, P1, PT, 0xf8, 0x8f ;  /* 0x00000000008f781c */ /* 0x000fda0000703f70 */
[----:B------:R-:W-:Y:S05]  /*1620*/  @P0 BRA `(.L_x_15) ;  /* 0x00000004004c0947 */ /* 0x000fea0003800000 */
[----:B------:R-:W-:-:S13]  /*1630*/  LOP3.LUT P0, RZ, R3, 0x7fffffff, R5, 0xc8, !PT ;  /* 0x7fffffff03ff7812 */ /* 0x000fda000780c805 */
[----:B------:R-:W-:Y:S05]  /*1640*/  @!P0 BRA `(.L_x_16) ;  /* 0x00000004003c8947 */ /* 0x000fea0003800000 */
[C---:B------:R-:W-:Y:S02]  /*1650*/  FSETP.NEU.FTZ.AND P2, PT, |R0|.reuse, +INF , PT ;  /* 0x7f8000000000780b */ /* 0x040fe40003f5d200 */
[----:B------:R-:W-:Y:S02]  /*1660*/  FSETP.NEU.FTZ.AND P1, PT, |R3|, +INF , PT ;  /* 0x7f8000000300780b */ /* 0x000fe40003f3d200 */
[----:B------:R-:W-:-:S11]  /*1670*/  FSETP.NEU.FTZ.AND P0, PT, |R0|, +INF , PT ;  /* 0x7f8000000000780b */ /* 0x000fd60003f1d200 */
[----:B------:R-:W-:Y:S05]  /*1680*/  @!P1 BRA !P2, `(.L_x_16) ;  /* 0x00000004002c9947 */ /* 0x000fea0005000000 */
[----:B------:R-:W-:-:S04]  /*1690*/  LOP3.LUT P2, RZ, R5, 0x7fffffff, RZ, 0xc0, !PT ;  /* 0x7fffffff05ff7812 */ /* 0x000fc8000784c0ff */
[----:B------:R-:W-:-:S13]  /*16a0*/  PLOP3.LUT P1, PT, P1, P2, PT, 0x2f, 0xf2 ;  /* 0x0000000000f2781c */ /* 0x000fda0000f24577 */
[----:B------:R-:W-:Y:S05]  /*16b0*/  @P1 BRA `(.L_x_17) ;  /* 0x0000000400181947 */ /* 0x000fea0003800000 */
[----:B------:R-:W-:-:S04]  /*16c0*/  LOP3.LUT P1, RZ, R3, 0x7fffffff, RZ, 0xc0, !PT ;  /* 0x7fffffff03ff7812 */ /* 0x000fc8000782c0ff */
[----:B------:R-:W-:-:S13]  /*16d0*/  PLOP3.LUT P0, PT, P0, P1, PT, 0x2f, 0xf2 ;  /* 0x0000000000f2781c */ /* 0x000fda0000702577 */
[----:B------:R-:W-:Y:S05]  /*16e0*/  @P0 BRA `(.L_x_18) ;  /* 0x0000000400000947 */ /* 0x000fea0003800000 */
[----:B------:R-:W-:Y:S02]  /*16f0*/  ISETP.GE.AND P0, PT, R7, RZ, PT ;  /* 0x000000ff0700720c */ /* 0x000fe40003f06270 */
[----:B------:R-:W-:-:S11]  /*1700*/  ISETP.GE.AND P1, PT, R9, RZ, PT ;  /* 0x000000ff0900720c */ /* 0x000fd60003f26270 */
[----:B------:R-:W-:Y:S01]  /*1710*/  @P0 MOV R6, RZ ;  /* 0x000000ff00060202 */ /* 0x000fe20000000f00 */
[----:B------:R-:W-:Y:S01]  /*1720*/  @!P0 FFMA R5, R0, 1.84467440737095516160e+19, RZ ;  /* 0x5f80000000058823 */ /* 0x000fe200000000ff */
[----:B------:R-:W-:Y:S01]  /*1730*/  @!P0 MOV R6, 0xffffffc0 ;  /* 0xffffffc000068802 */ /* 0x000fe20000000f00 */
[----:B------:R-:W-:-:S03]  /*1740*/  @!P1 FFMA R3, R3, 1.84467440737095516160e+19, RZ ;  /* 0x5f80000003039823 */ /* 0x000fc600000000ff */
[----:B------:R-:W-:-:S07]  /*1750*/  @!P1 IADD3 R6, PT, PT, R6, 0x40, RZ ;  /* 0x0000004006069810 */ /* 0x000fce0007ffe0ff */
.L_x_14:
[----:B------:R-:W-:Y:S01]  /*1760*/  LEA R0, R11, 0xc0800000, 0x17 ;  /* 0xc08000000b007811 */ /* 0x000fe200078eb8ff */
[----:B------:R-:W-:Y:S01]  /*1770*/  BSSY.RECONVERGENT B2, `(.L_x_19) ;  /* 0x0000036000027945 */ /* 0x000fe20003800200 */
[----:B------:R-:W-:Y:S02]  /*1780*/  IADD3 R8, PT, PT, R8, -0x7f, RZ ;  /* 0xffffff8108087810 */ /* 0x000fe40007ffe0ff */
[----:B------:R-:W-:-:S03]  /*1790*/  IADD3 R3, PT, PT, -R0, R3, RZ ;  /* 0x0000000300037210 */ /* 0x000fc60007ffe1ff */
[----:B------:R-:W-:Y:S01]  /*17a0*/  IMAD R0, R8, -0x800000, R5 ;  /* 0xff80000008007824 */ /* 0x000fe200078e0205 */
[----:B------:R-:W0:Y:S01]  /*17b0*/  MUFU.RCP R7, R3 ;  /* 0x0000000300077308 */ /* 0x000e220000001000 */
[----:B------:R-:W-:-:S04]  /*17c0*/  FADD.FTZ R9, -R3, -RZ ;  /* 0x800000ff03097221 */ /* 0x000fc80000010100 */
[----:B0-----:R-:W-:-:S04]  /*17d0*/  FFMA R10, R7, R9, 1 ;  /* 0x3f800000070a7423 */ /* 0x001fc80000000009 */
[----:B------:R-:W-:-:S04]  /*17e0*/  FFMA R12, R7, R10, R7 ;  /* 0x0000000a070c7223 */ /* 0x000fc80000000007 */
[----:B------:R-:W-:-:S04]  /*17f0*/  FFMA R5, R0, R12, RZ ;  /* 0x0000000c00057223 */ /* 0x000fc800000000ff */
[----:B------:R-:W-:-:S04]  /*1800*/  FFMA R10, R9, R5, R0 ;  /* 0x00000005090a7223 */ /* 0x000fc80000000000 */
[----:B------:R-:W-:Y:S01]  /*1810*/  FFMA R7, R12, R10, R5 ;  /* 0x0000000a0c077223 */ /* 0x000fe20000000005 */
[----:B------:R-:W-:-:S03]  /*1820*/  IADD3 R5, PT, PT, R8, 0x7f, -R11 ;  /* 0x0000007f08057810 */ /* 0x000fc60007ffe80b */
[----:B------:R-:W-:Y:S01]  /*1830*/  FFMA R10, R9, R7, R0 ;  /* 0x00000007090a7223 */ /* 0x000fe20000000000 */
[----:B------:R-:W-:-:S03]  /*1840*/  IADD3 R5, PT, PT, R5, R6, RZ ;  /* 0x0000000605057210 */ /* 0x000fc60007ffe0ff */
[----:B------:R-:W-:-:S05]  /*1850*/  FFMA R0, R12, R10, R7 ;  /* 0x0000000a0c007223 */ /* 0x000fca0000000007 */
[----:B------:R-:W-:-:S04]  /*1860*/  SHF.R.U32.HI R3, RZ, 0x17, R0 ;  /* 0x00000017ff037819 */ /* 0x000fc80000011600 */
[----:B------:R-:W-:-:S04]  /*1870*/  LOP3.LUT R3, R3, 0xff, RZ, 0xc0, !PT ;  /* 0x000000ff03037812 */ /* 0x000fc800078ec0ff */
[----:B------:R-:W-:-:S04]  /*1880*/  IADD3 R9, PT, PT, R3, R5, RZ ;  /* 0x0000000503097210 */ /* 0x000fc80007ffe0ff */
[----:B------:R-:W-:-:S04]  /*1890*/  IADD3 R3, PT, PT, R9, -0x1, RZ ;  /* 0xffffffff09037810 */ /* 0x000fc80007ffe0ff */
[----:B------:R-:W-:-:S13]  /*18a0*/  ISETP.GE.U32.AND P0, PT, R3, 0xfe, PT ;  /* 0x000000fe0300780c */ /* 0x000fda0003f06070 */
[----:B------:R-:W-:Y:S05]  /*18b0*/  @!P0 BRA `(.L_x_20) ;  /* 0x0000000000808947 */ /* 0x000fea0003800000 */
[----:B------:R-:W-:-:S13]  /*18c0*/  ISETP.GT.AND P0, PT, R9, 0xfe, PT ;  /* 0x000000fe0900780c */ /* 0x000fda0003f04270 */
[----:B------:R-:W-:Y:S05]  /*18d0*/  @P0 BRA `(.L_x_21) ;  /* 0x00000000006c0947 */ /* 0x000fea0003800000 */
[----:B------:R-:W-:-:S13]  /*18e0*/  ISETP.GE.AND P0, PT, R9, 0x1, PT ;  /* 0x000000010900780c */ /* 0x000fda0003f06270 */
[----:B------:R-:W-:Y:S05]  /*18f0*/  @P0 BRA `(.L_x_22) ;  /* 0x0000000000740947 */ /* 0x000fea0003800000 */
[----:B------:R-:W-:Y:S02]  /*1900*/  ISETP.GE.AND P0, PT, R9, -0x18, PT ;  /* 0xffffffe80900780c */ /* 0x000fe40003f06270 */
[----:B------:R-:W-:-:S11]  /*1910*/  LOP3.LUT R0, R0, 0x80000000, RZ, 0xc0, !PT ;  /* 0x8000000000007812 */ /* 0x000fd600078ec0ff */
[----:B------:R-:W-:Y:S05]  /*1920*/  @!P0 BRA `(.L_x_22) ;  /* 0x0000000000688947 */ /* 0x000fea0003800000 */
[CCC-:B------:R-:W-:Y:S01]  /*1930*/  FFMA.RZ R3, R12.reuse, R10.reuse, R7.reuse ;  /* 0x0000000a0c037223 */ /* 0x1c0fe2000000c007 */
[C---:B------:R-:W-:Y:S01]  /*1940*/  IADD3 R8, PT, PT, R9.reuse, 0x20, RZ ;  /* 0x0000002009087810 */ /* 0x040fe20007ffe0ff */
[CCC-:B------:R-:W-:Y:S01]  /*1950*/  FFMA.RM R6, R12.reuse, R10.reuse, R7.reuse ;  /* 0x0000000a0c067223 */ /* 0x1c0fe20000004007 */
[----:B------:R-:W-:Y:S02]  /*1960*/  ISETP.NE.AND P2, PT, R9, RZ, PT ;  /* 0x000000ff0900720c */ /* 0x000fe40003f45270 */
[----:B------:R-:W-:Y:S01]  /*1970*/  LOP3.LUT R5, R3, 0x7fffff, RZ, 0xc0, !PT ;  /* 0x007fffff03057812 */ /* 0x000fe200078ec0ff */
[----:B------:R-:W-:Y:S01]  /*1980*/  FFMA.RP R3, R12, R10, R7 ;  /* 0x0000000a0c037223 */ /* 0x000fe20000008007 */
[----:B------:R-:W-:Y:S02]  /*1990*/  ISETP.NE.AND P1, PT, R9, RZ, PT ;  /* 0x000000ff0900720c */ /* 0x000fe40003f25270 */
[----:B------:R-:W-:Y:S02]  /*19a0*/  LOP3.LUT R5, R5, 0x800000, RZ, 0xfc, !PT ;  /* 0x0080000005057812 */ /* 0x000fe400078efcff */
[----:B------:R-:W-:-:S02]  /*19b0*/  IADD3 R7, PT, PT, -R9, RZ, RZ ;  /* 0x000000ff09077210 */ /* 0x000fc40007ffe1ff */
[----:B------:R-:W-:Y:S02]  /*19c0*/  SHF.L.U32 R8, R5, R8, RZ ;  /* 0x0000000805087219 */ /* 0x000fe400000006ff */
[----:B------:R-:W-:Y:S02]  /*19d0*/  FSETP.NEU.FTZ.AND P0, PT, R3, R6, PT ;  /* 0x000000060300720b */ /* 0x000fe40003f1d000 */
[----:B------:R-:W-:Y:S02]  /*19e0*/  SEL R6, R7, RZ, P2 ;  /* 0x000000ff07067207 */ /* 0x000fe40001000000 */
[----:B------:R-:W-:Y:S02]  /*19f0*/  ISETP.NE.AND P1, PT, R8, RZ, P1 ;  /* 0x000000ff0800720c */ /* 0x000fe40000f25270 */
[----:B------:R-:W-:Y:S02]  /*1a00*/  SHF.R.U32.HI R6, RZ, R6, R5 ;  /* 0x00000006ff067219 */ /* 0x000fe40000011605 */
[----:B------:R-:W-:-:S02]  /*1a10*/  PLOP3.LUT P0, PT, P0, P1, PT, 0xf8, 0x8f ;  /* 0x00000000008f781c */ /* 0x000fc40000703f70 */
[----:B------:R-:W-:Y:S02]  /*1a20*/  SHF.R.U32.HI R8, RZ, 0x1, R6 ;  /* 0x00000001ff087819 */ /* 0x000fe40000011606 */
[----:B------:R-:W-:-:S04]  /*1a30*/  SEL R3, RZ, 0x1, !P0 ;  /* 0x00000001ff037807 */ /* 0x000fc80004000000 */
[----:B------:R-:W-:-:S04]  /*1a40*/  LOP3.LUT R3, R3, 0x1, R8, 0xf8, !PT ;  /* 0x0000000103037812 */ /* 0x000fc800078ef808 */
[----:B------:R-:W-:-:S04]  /*1a50*/  LOP3.LUT R3, R3, R6, RZ, 0xc0, !PT ;  /* 0x0000000603037212 */ /* 0x000fc800078ec0ff */
[----:B------:R-:W-:-:S04]  /*1a60*/  IADD3 R3, PT, PT, R8, R3, RZ ;  /* 0x0000000308037210 */ /* 0x000fc80007ffe0ff */
[----:B------:R-:W-:Y:S01]  /*1a70*/  LOP3.LUT R0, R3, R0, RZ, 0xfc, !PT ;  /* 0x0000000003007212 */ /* 0x000fe200078efcff */
[----:B------:R-:W-:Y:S06]  /*1a80*/  BRA `(.L_x_22) ;  /* 0x0000000000107947 */ /* 0x000fec0003800000 */
.L_x_21:
[----:B------:R-:W-:-:S04]  /*1a90*/  LOP3.LUT R0, R0, 0x80000000, RZ, 0xc0, !PT ;  /* 0x8000000000007812 */ /* 0x000fc800078ec0ff */
[----:B------:R-:W-:Y:S01]  /*1aa0*/  LOP3.LUT R0, R0, 0x7f800000, RZ, 0xfc, !PT ;  /* 0x7f80000000007812 */ /* 0x000fe200078efcff */
[----:B------:R-:W-:Y:S06]  /*1ab0*/  BRA `(.L_x_22) ;  /* 0x0000000000047947 */ /* 0x000fec0003800000 */
.L_x_20:
[----:B------:R-:W-:-:S07]  /*1ac0*/  LEA R0, R5, R0, 0x17 ;  /* 0x0000000005007211 */ /* 0x000fce00078eb8ff */
.L_x_22:
[----:B------:R-:W-:Y:S05]  /*1ad0*/  BSYNC.RECONVERGENT B2 ;  /* 0x0000000000027941 */ /* 0x000fea0003800200 */
.L_x_19:
[----:B------:R-:W-:Y:S05]  /*1ae0*/  BRA `(.L_x_23) ;  /* 0x0000000000207947 */ /* 0x000fea0003800000 */
.L_x_18:
[----:B------:R-:W-:-:S04]  /*1af0*/  LOP3.LUT R0, R3, 0x80000000, R5, 0x48, !PT ;  /* 0x8000000003007812 */ /* 0x000fc800078e4805 */
[----:B------:R-:W-:Y:S01]  /*1b00*/  LOP3.LUT R0, R0, 0x7f800000, RZ, 0xfc, !PT ;  /* 0x7f80000000007812 */ /* 0x000fe200078efcff */
[----:B------:R-:W-:Y:S06]  /*1b10*/  BRA `(.L_x_23) ;  /* 0x0000000000147947 */ /* 0x000fec0003800000 */
.L_x_17:
[----:B------:R-:W-:Y:S01]  /*1b20*/  LOP3.LUT R0, R3, 0x80000000, R5, 0x48, !PT ;  /* 0x8000000003007812 */ /* 0x000fe200078e4805 */
[----:B------:R-:W-:Y:S06]  /*1b30*/  BRA `(.L_x_23) ;  /* 0x00000000000c7947 */ /* 0x000fec0003800000 */
.L_x_16:
[----:B------:R-:W0:Y:S01]  /*1b40*/  MUFU.RSQ R0, -QNAN ;  /* 0xffc0000000007908 */ /* 0x000e220000001400 */
[----:B------:R-:W-:Y:S05]  /*1b50*/  BRA `(.L_x_23) ;  /* 0x0000000000047947 */ /* 0x000fea0003800000 */
.L_x_15:
[----:B------:R-:W-:-:S07]  /*1b60*/  FADD.FTZ R0, R0, R3 ;  /* 0x0000000300007221 */ /* 0x000fce0000010000 */
.L_x_23:
[----:B------:R-:W-:Y:S05]  /*1b70*/  BSYNC.RECONVERGENT B1 ;  /* 0x0000000000017941 */ /* 0x000fea0003800200 */
.L_x_13:
[----:B------:R-:W-:-:S04]  /*1b80*/  HFMA2 R3, -RZ, RZ, 0, 0 ;  /* 0x00000000ff037431 */ /* 0x000fc800000001ff */
[----:B0-----:R-:W-:Y:S05]  /*1b90*/  RET.REL.NODEC R2 `(_Z14softmax_kernelPKfPfi) ;  /* 0xffffffe402187950 */ /* 0x001fea0003c3ffff */
.L_x_24:
[----:B------:R-:W-:-:S00]  /*1ba0*/  BRA `(.L_x_24) ;  /* 0xfffffffc00fc7947 */ /* 0x000fc0000383ffff */
[----:B------:R-:W-:-:S00]  /*1bb0*/  NOP ;  /* 0x0000000000007918 */ /* 0x000fc00000000000 */
        /* <DEDUP_REMOVED lines=12> */
.L_x_25:


//--------------------- .nv.shared.reserved.0     --------------------------
	.section	.nv.shared.reserved.0,"aw",@nobits
	.weak		__nv_reservedSMEM_offset_0_alias
	.size		__nv_reservedSMEM_offset_0_alias, 0, 64
	.other		__nv_reservedSMEM_offset_0_alias,@"STO_CUDA_RESERVED_SHARED STV_DEFAULT"
__nv_reservedSMEM_offset_0_alias:
	.zero		0
	.zero		64


//--------------------- .nv.constant0._Z14softmax_kernelPKfPfi --------------------------
	.section	.nv.constant0._Z14softmax_kernelPKfPfi,"a",@progbits
	.sectionflags	@""
	.align	4
.nv.constant0._Z14softmax_kernelPKfPfi:
	.zero		916


//--------------------- SYMBOLS --------------------------

	.type		.nv.reservedSmem.offset0,@object
	.size		.nv.reservedSmem.offset0,0x4
